//
// Generated by NVIDIA NVVM Compiler
//
// Compiler Build ID: CL-36424714
// Cuda compilation tools, release 13.0, V13.0.88
// Based on NVVM 20.0.0
//

.version 9.0
.target sm_100
.address_size 64

	// .globl	_Z9calculatePci
.func  (.param .align 16 .b8 func_retval0[16]) __internal_trig_reduction_slowpathd
(
	.param .b64 __internal_trig_reduction_slowpathd_param_0
)
;
.global .align 8 .b8 __cudart_i2opi_d[144] = {8, 93, 141, 31, 177, 95, 251, 107, 234, 146, 82, 138, 247, 57, 7, 61, 123, 241, 229, 235, 199, 186, 39, 117, 45, 234, 95, 158, 102, 63, 70, 79, 183, 9, 203, 39, 207, 126, 54, 109, 31, 109, 10, 90, 139, 17, 47, 239, 15, 152, 5, 222, 255, 151, 248, 31, 59, 40, 249, 189, 139, 95, 132, 156, 244, 57, 83, 131, 57, 214, 145, 57, 65, 126, 95, 180, 38, 112, 156, 233, 132, 68, 187, 46, 245, 53, 130, 232, 62, 167, 41, 177, 28, 235, 29, 254, 28, 146, 209, 9, 234, 46, 73, 6, 224, 210, 77, 66, 58, 110, 36, 183, 97, 197, 187, 222, 171, 99, 81, 254, 65, 144, 67, 60, 153, 149, 98, 219, 192, 221, 52, 245, 209, 87, 39, 252, 41, 21, 68, 78, 110, 131, 249, 162};
.global .align 16 .b8 __cudart_sin_cos_coeffs[128] = {70, 210, 176, 44, 241, 229, 90, 190, 146, 227, 172, 105, 227, 29, 199, 62, 161, 98, 219, 25, 160, 1, 42, 191, 24, 8, 17, 17, 17, 17, 129, 63, 84, 85, 85, 85, 85, 85, 197, 191, 0, 0, 0, 0, 0, 0, 0, 0, 0, 0, 0, 0, 0, 0, 0, 0, 100, 129, 253, 32, 131, 255, 168, 189, 40, 133, 239, 193, 167, 238, 33, 62, 217, 230, 6, 142, 79, 126, 146, 190, 233, 188, 221, 25, 160, 1, 250, 62, 71, 93, 193, 22, 108, 193, 86, 191, 81, 85, 85, 85, 85, 85, 165, 63, 0, 0, 0, 0, 0, 0, 224, 191, 0, 0, 0, 0, 0, 0, 240, 63};

.visible .entry _Z9calculatePci(
	.param .u64 .ptr .align 1 _Z9calculatePci_param_0,
	.param .u32 _Z9calculatePci_param_1
)
{
	.reg .pred 	%p<10>;
	.reg .b32 	%r<47>;
	.reg .b64 	%rd<9>;
	.reg .b64 	%fd<84>;

	ld.param.u64 	%rd2, [_Z9calculatePci_param_0];
	ld.param.u32 	%r15, [_Z9calculatePci_param_1];
	mov.u32 	%r16, %ntid.x;
	mov.u32 	%r17, %ctaid.x;
	mov.u32 	%r18, %tid.x;
	mov.u32 	%r19, %tid.y;
	mov.u32 	%r20, %nctaid.x;
	mad.lo.s32 	%r21, %r20, %r19, %r17;
	mad.lo.s32 	%r1, %r21, %r16, %r18;
	setp.ge.s32 	%p1, %r1, %r15;
	@%p1 bra 	$L__BB0_13;
	cvta.to.global.u64 	%rd3, %rd2;
	mul.lo.s32 	%r23, %r1, 3;
	mul.wide.s32 	%rd4, %r23, 8;
	add.s64 	%rd1, %rd3, %rd4;
	ld.global.f64 	%fd15, [%rd1];
	ld.global.f64 	%fd16, [%rd1+8];
	mul.f64 	%fd17, %fd16, %fd16;
	fma.rn.f64 	%fd18, %fd15, %fd15, %fd17;
	add.f64 	%fd19, %fd15, %fd15;
	fma.rn.f64 	%fd1, %fd19, %fd16, %fd18;
	{
	.reg .b32 %temp; 
	mov.b64 	{%temp, %r42}, %fd1;
	}
	{
	.reg .b32 %temp; 
	mov.b64 	{%r43, %temp}, %fd1;
	}
	setp.gt.s32 	%p2, %r42, 1048575;
	mov.b32 	%r44, -1023;
	mov.f64 	%fd80, %fd1;
	@%p2 bra 	$L__BB0_3;
	mul.f64 	%fd80, %fd1, 0d4350000000000000;
	{
	.reg .b32 %temp; 
	mov.b64 	{%temp, %r42}, %fd80;
	}
	{
	.reg .b32 %temp; 
	mov.b64 	{%r43, %temp}, %fd80;
	}
	mov.b32 	%r44, -1077;
$L__BB0_3:
	add.s32 	%r25, %r42, -1;
	setp.gt.u32 	%p3, %r25, 2146435070;
	@%p3 bra 	$L__BB0_7;
	shr.u32 	%r28, %r42, 20;
	add.s32 	%r45, %r44, %r28;
	and.b32  	%r29, %r42, 1048575;
	or.b32  	%r30, %r29, 1072693248;
	mov.b64 	%fd81, {%r43, %r30};
	setp.lt.u32 	%p5, %r30, 1073127583;
	@%p5 bra 	$L__BB0_6;
	{
	.reg .b32 %temp; 
	mov.b64 	{%r31, %temp}, %fd81;
	}
	{
	.reg .b32 %temp; 
	mov.b64 	{%temp, %r32}, %fd81;
	}
	add.s32 	%r33, %r32, -1048576;
	mov.b64 	%fd81, {%r31, %r33};
	add.s32 	%r45, %r45, 1;
$L__BB0_6:
	add.f64 	%fd21, %fd81, 0dBFF0000000000000;
	add.f64 	%fd22, %fd81, 0d3FF0000000000000;
	rcp.approx.ftz.f64 	%fd23, %fd22;
	neg.f64 	%fd24, %fd22;
	fma.rn.f64 	%fd25, %fd24, %fd23, 0d3FF0000000000000;
	fma.rn.f64 	%fd26, %fd25, %fd25, %fd25;
	fma.rn.f64 	%fd27, %fd26, %fd23, %fd23;
	mul.f64 	%fd28, %fd21, %fd27;
	fma.rn.f64 	%fd29, %fd21, %fd27, %fd28;
	mul.f64 	%fd30, %fd29, %fd29;
	fma.rn.f64 	%fd31, %fd30, 0d3EB1380B3AE80F1E, 0d3ED0EE258B7A8B04;
	fma.rn.f64 	%fd32, %fd31, %fd30, 0d3EF3B2669F02676F;
	fma.rn.f64 	%fd33, %fd32, %fd30, 0d3F1745CBA9AB0956;
	fma.rn.f64 	%fd34, %fd33, %fd30, 0d3F3C71C72D1B5154;
	fma.rn.f64 	%fd35, %fd34, %fd30, 0d3F624924923BE72D;
	fma.rn.f64 	%fd36, %fd35, %fd30, 0d3F8999999999A3C4;
	fma.rn.f64 	%fd37, %fd36, %fd30, 0d3FB5555555555554;
	sub.f64 	%fd38, %fd21, %fd29;
	add.f64 	%fd39, %fd38, %fd38;
	neg.f64 	%fd40, %fd29;
	fma.rn.f64 	%fd41, %fd40, %fd21, %fd39;
	mul.f64 	%fd42, %fd27, %fd41;
	mul.f64 	%fd43, %fd30, %fd37;
	fma.rn.f64 	%fd44, %fd43, %fd29, %fd42;
	xor.b32  	%r34, %r45, -2147483648;
	mov.b32 	%r35, 1127219200;
	mov.b64 	%fd45, {%r34, %r35};
	mov.b32 	%r36, -2147483648;
	mov.b64 	%fd46, {%r36, %r35};
	sub.f64 	%fd47, %fd45, %fd46;
	fma.rn.f64 	%fd48, %fd47, 0d3FE62E42FEFA39EF, %fd29;
	fma.rn.f64 	%fd49, %fd47, 0dBFE62E42FEFA39EF, %fd48;
	sub.f64 	%fd50, %fd49, %fd29;
	sub.f64 	%fd51, %fd44, %fd50;
	fma.rn.f64 	%fd52, %fd47, 0d3C7ABC9E3B39803F, %fd51;
	add.f64 	%fd82, %fd48, %fd52;
	bra.uni 	$L__BB0_8;
$L__BB0_7:
	fma.rn.f64 	%fd20, %fd80, 0d7FF0000000000000, 0d7FF0000000000000;
	{
	.reg .b32 %temp; 
	mov.b64 	{%temp, %r26}, %fd80;
	}
	and.b32  	%r27, %r26, 2147483647;
	setp.eq.s32 	%p4, %r27, 0;
	selp.f64 	%fd82, 0dFFF0000000000000, %fd20, %p4;
$L__BB0_8:
	abs.f64 	%fd10, %fd1;
	setp.neu.f64 	%p6, %fd10, 0d7FF0000000000000;
	@%p6 bra 	$L__BB0_10;
	mov.f64 	%fd58, 0d0000000000000000;
	mul.rn.f64 	%fd83, %fd1, %fd58;
	mov.b32 	%r46, 0;
	bra.uni 	$L__BB0_12;
$L__BB0_10:
	mul.f64 	%fd53, %fd1, 0d3FE45F306DC9C883;
	cvt.rni.s32.f64 	%r46, %fd53;
	cvt.rn.f64.s32 	%fd54, %r46;
	fma.rn.f64 	%fd55, %fd54, 0dBFF921FB54442D18, %fd1;
	fma.rn.f64 	%fd56, %fd54, 0dBC91A62633145C00, %fd55;
	fma.rn.f64 	%fd83, %fd54, 0dB97B839A252049C0, %fd56;
	setp.ltu.f64 	%p7, %fd10, 0d41E0000000000000;
	@%p7 bra 	$L__BB0_12;
	{ // callseq 0, 0
	.param .b64 param0;
	st.param.f64 	[param0], %fd1;
	.param .align 16 .b8 retval0[16];
	call.uni (retval0), 
	__internal_trig_reduction_slowpathd, 
	(
	param0
	);
	ld.param.f64 	%fd83, [retval0];
	ld.param.b32 	%r46, [retval0+8];
	} // callseq 0
$L__BB0_12:
	shl.b32 	%r39, %r46, 6;
	cvt.u64.u32 	%rd5, %r39;
	and.b64  	%rd6, %rd5, 64;
	mov.u64 	%rd7, __cudart_sin_cos_coeffs;
	add.s64 	%rd8, %rd7, %rd6;
	mul.rn.f64 	%fd59, %fd83, %fd83;
	and.b32  	%r40, %r46, 1;
	setp.eq.b32 	%p8, %r40, 1;
	selp.f64 	%fd60, 0dBDA8FF8320FD8164, 0d3DE5DB65F9785EBA, %p8;
	ld.global.nc.v2.f64 	{%fd61, %fd62}, [%rd8];
	fma.rn.f64 	%fd63, %fd60, %fd59, %fd61;
	fma.rn.f64 	%fd64, %fd63, %fd59, %fd62;
	ld.global.nc.v2.f64 	{%fd65, %fd66}, [%rd8+16];
	fma.rn.f64 	%fd67, %fd64, %fd59, %fd65;
	fma.rn.f64 	%fd68, %fd67, %fd59, %fd66;
	ld.global.nc.v2.f64 	{%fd69, %fd70}, [%rd8+32];
	fma.rn.f64 	%fd71, %fd68, %fd59, %fd69;
	fma.rn.f64 	%fd72, %fd71, %fd59, %fd70;
	fma.rn.f64 	%fd73, %fd72, %fd83, %fd83;
	fma.rn.f64 	%fd74, %fd72, %fd59, 0d3FF0000000000000;
	selp.f64 	%fd75, %fd74, %fd73, %p8;
	and.b32  	%r41, %r46, 2;
	setp.eq.s32 	%p9, %r41, 0;
	mov.f64 	%fd76, 0d0000000000000000;
	sub.f64 	%fd77, %fd76, %fd75;
	selp.f64 	%fd78, %fd75, %fd77, %p9;
	div.rn.f64 	%fd79, %fd82, %fd78;
	st.global.f64 	[%rd1+16], %fd79;
$L__BB0_13:
	ret;

}
.func  (.param .align 16 .b8 func_retval0[16]) __internal_trig_reduction_slowpathd(
	.param .b64 __internal_trig_reduction_slowpathd_param_0
)
{
	.local .align 8 .b8 	__local_depot1[40];
	.reg .b64 	%SP;
	.reg .b64 	%SPL;
	.reg .pred 	%p<10>;
	.reg .b32 	%r<47>;
	.reg .b64 	%rd<74>;
	.reg .b64 	%fd<5>;

	mov.u64 	%SPL, __local_depot1;
	ld.param.f64 	%fd4, [__internal_trig_reduction_slowpathd_param_0];
	add.u64 	%rd1, %SPL, 0;
	{
	.reg .b32 %temp; 
	mov.b64 	{%temp, %r1}, %fd4;
	}
	shr.u32 	%r2, %r1, 20;
	and.b32  	%r3, %r2, 2047;
	setp.eq.s32 	%p1, %r3, 2047;
	mov.b32 	%r46, 0;
	@%p1 bra 	$L__BB1_9;
	add.s32 	%r20, %r3, -1024;
	mov.b64 	%rd20, %fd4;
	shl.b64 	%rd2, %rd20, 11;
	shr.u32 	%r4, %r20, 6;
	sub.s32 	%r45, 15, %r4;
	sub.s32 	%r21, 19, %r4;
	setp.lt.u32 	%p2, %r20, 128;
	selp.b32 	%r6, 18, %r21, %p2;
	setp.ge.s32 	%p3, %r45, %r6;
	mov.b64 	%rd70, 0;
	@%p3 bra 	$L__BB1_4;
	add.s32 	%r23, %r6, %r4;
	neg.s32 	%r43, %r23;
	or.b64  	%rd3, %rd2, -9223372036854775808;
	mov.b64 	%rd70, 0;
	mov.b32 	%r42, 0;
	mov.u64 	%rd25, __cudart_i2opi_d;
	mov.u32 	%r44, %r45;
$L__BB1_3:
	.pragma "nounroll";
	mul.wide.s32 	%rd22, %r42, 8;
	add.s64 	%rd23, %rd1, %rd22;
	mul.wide.s32 	%rd24, %r44, 8;
	add.s64 	%rd26, %rd25, %rd24;
	ld.global.nc.u64 	%rd27, [%rd26];
	{
	.reg .u32 %r0, %r1, %r2, %r3, %alo, %ahi, %blo, %bhi, %clo, %chi;
	mov.b64 	{%alo,%ahi}, %rd27;
	mov.b64 	{%blo,%bhi}, %rd3;
	mov.b64 	{%clo,%chi}, %rd70;
	mad.lo.cc.u32 	%r0, %alo, %blo, %clo;
	madc.hi.cc.u32 	%r1, %alo, %blo, %chi;
	madc.hi.u32 	%r2, %alo, %bhi, 0;
	mad.lo.cc.u32 	%r1, %alo, %bhi, %r1;
	madc.hi.cc.u32 	%r2, %ahi, %blo, %r2;
	madc.hi.u32 	%r3, %ahi, %bhi, 0;
	mad.lo.cc.u32 	%r1, %ahi, %blo, %r1;
	madc.lo.cc.u32 	%r2, %ahi, %bhi, %r2;
	addc.u32 	%r3, %r3, 0;
	mov.b64 	%rd28, {%r0,%r1};
	mov.b64 	%rd70, {%r2,%r3};
	}
	st.local.u64 	[%rd23], %rd28;
	add.s32 	%r44, %r44, 1;
	add.s32 	%r43, %r43, 1;
	add.s32 	%r42, %r42, 1;
	setp.ne.s32 	%p4, %r43, -15;
	mov.u32 	%r45, %r6;
	@%p4 bra 	$L__BB1_3;
$L__BB1_4:
	cvt.s64.s32 	%rd29, %r45;
	cvt.u64.u32 	%rd30, %r4;
	add.s64 	%rd31, %rd30, %rd29;
	shl.b64 	%rd32, %rd31, 3;
	add.s64 	%rd33, %rd1, %rd32;
	st.local.u64 	[%rd33+-120], %rd70;
	and.b32  	%r15, %r2, 63;
	ld.local.u64 	%rd72, [%rd1+16];
	ld.local.u64 	%rd71, [%rd1+24];
	setp.eq.s32 	%p5, %r15, 0;
	@%p5 bra 	$L__BB1_6;
	shl.b64 	%rd34, %rd71, %r15;
	shr.u64 	%rd35, %rd72, 1;
	xor.b32  	%r24, %r15, 63;
	shr.u64 	%rd36, %rd35, %r24;
	or.b64  	%rd71, %rd34, %rd36;
	ld.local.u64 	%rd37, [%rd1+8];
	shl.b64 	%rd38, %rd72, %r15;
	shr.u64 	%rd39, %rd37, 1;
	shr.u64 	%rd40, %rd39, %r24;
	or.b64  	%rd72, %rd38, %rd40;
$L__BB1_6:
	and.b32  	%r25, %r1, -2147483648;
	shr.u64 	%rd41, %rd71, 62;
	cvt.u32.u64 	%r26, %rd41;
	mov.b64 	{%r27, %r28}, %rd71;
	mov.b64 	{%r29, %r30}, %rd72;
	shf.l.wrap.b32 	%r31, %r30, %r27, 2;
	shf.l.wrap.b32 	%r32, %r27, %r28, 2;
	mov.b64 	%rd42, {%r31, %r32};
	shl.b64 	%rd43, %rd72, 2;
	shr.u64 	%rd44, %rd42, 63;
	cvt.u32.u64 	%r33, %rd44;
	add.s32 	%r34, %r33, %r26;
	setp.eq.s32 	%p6, %r25, 0;
	neg.s32 	%r35, %r34;
	selp.b32 	%r46, %r34, %r35, %p6;
	setp.gt.s64 	%p7, %rd42, -1;
	mov.b64 	%rd45, 0;
	{
	.reg .u32 %r0, %r1, %r2, %r3, %a0, %a1, %a2, %a3, %b0, %b1, %b2, %b3;
	mov.b64 	{%a0,%a1}, %rd45;
	mov.b64 	{%a2,%a3}, %rd45;
	mov.b64 	{%b0,%b1}, %rd43;
	mov.b64 	{%b2,%b3}, %rd42;
	sub.cc.u32 	%r0, %a0, %b0;
	subc.cc.u32 	%r1, %a1, %b1;
	subc.cc.u32 	%r2, %a2, %b2;
	subc.u32 	%r3, %a3, %b3;
	mov.b64 	%rd46, {%r0,%r1};
	mov.b64 	%rd47, {%r2,%r3};
	}
	xor.b32  	%r36, %r25, -2147483648;
	selp.b64 	%rd73, %rd42, %rd47, %p7;
	selp.b64 	%rd14, %rd43, %rd46, %p7;
	selp.b32 	%r17, %r25, %r36, %p7;
	clz.b64 	%r37, %rd73;
	cvt.u64.u32 	%rd15, %r37;
	setp.eq.s32 	%p8, %r37, 0;
	@%p8 bra 	$L__BB1_8;
	cvt.u32.u64 	%r38, %rd15;
	and.b32  	%r39, %r38, 63;
	shl.b64 	%rd48, %rd73, %r39;
	shr.u64 	%rd49, %rd14, 1;
	not.b32 	%r40, %r38;
	and.b32  	%r41, %r40, 63;
	shr.u64 	%rd50, %rd49, %r41;
	or.b64  	%rd73, %rd48, %rd50;
$L__BB1_8:
	mov.b64 	%rd51, -3958705157555305931;
	{
	.reg .u32 %r0, %r1, %r2, %r3, %alo, %ahi, %blo, %bhi;
	mov.b64 	{%alo,%ahi}, %rd73;
	mov.b64 	{%blo,%bhi}, %rd51;
	mul.lo.u32 	%r0, %alo, %blo;
	mul.hi.u32 	%r1, %alo, %blo;
	mad.lo.cc.u32 	%r1, %alo, %bhi, %r1;
	madc.hi.u32 	%r2, %alo, %bhi, 0;
	mad.lo.cc.u32 	%r1, %ahi, %blo, %r1;
	madc.hi.cc.u32 	%r2, %ahi, %blo, %r2;
	madc.hi.u32 	%r3, %ahi, %bhi, 0;
	mad.lo.cc.u32 	%r2, %ahi, %bhi, %r2;
	addc.u32 	%r3, %r3, 0;
	mov.b64 	%rd52, {%r0,%r1};
	mov.b64 	%rd53, {%r2,%r3};
	}
	setp.gt.s64 	%p9, %rd53, 0;
	{
	.reg .u32 %r0, %r1, %r2, %r3, %a0, %a1, %a2, %a3, %b0, %b1, %b2, %b3;
	mov.b64 	{%a0,%a1}, %rd52;
	mov.b64 	{%a2,%a3}, %rd53;
	mov.b64 	{%b0,%b1}, %rd52;
	mov.b64 	{%b2,%b3}, %rd53;
	add.cc.u32 	%r0, %a0, %b0;
	addc.cc.u32 	%r1, %a1, %b1;
	addc.cc.u32 	%r2, %a2, %b2;
	addc.u32 	%r3, %a3, %b3;
	mov.b64 	%rd54, {%r0,%r1};
	mov.b64 	%rd55, {%r2,%r3};
	}
	selp.b64 	%rd56, %rd55, %rd53, %p9;
	selp.s64 	%rd57, -1, 0, %p9;
	sub.s64 	%rd58, %rd57, %rd15;
	cvt.u64.u32 	%rd59, %r17;
	shl.b64 	%rd60, %rd59, 32;
	add.s64 	%rd61, %rd56, 1;
	shr.u64 	%rd62, %rd61, 10;
	add.s64 	%rd63, %rd62, 1;
	shr.u64 	%rd64, %rd63, 1;
	shl.b64 	%rd65, %rd58, 52;
	add.s64 	%rd66, %rd65, %rd64;
	add.s64 	%rd67, %rd66, 4602678819172646912;
	or.b64  	%rd68, %rd67, %rd60;
	mov.b64 	%fd4, %rd68;
$L__BB1_9:
	st.param.f64 	[func_retval0], %fd4;
	st.param.b32 	[func_retval0+8], %r46;
	ret;

}


// ===== COMPILED SASS (sm_100) =====

	.target	sm_100

	.elftype	@"ET_EXEC"


//--------------------- .note.nv.tkinfo           --------------------------
	.section	.note.nv.tkinfo,"",@"SHT_NOTE"
	.sectionflags	@"SHF_NOTE_NV_TKINFO"
	.tkinfo
        /*0018*/ 	.word	0x00000002
        /*0030*/ 	.string	""
        /*0030*/ 	.string	"ptxas"
        /*0030*/ 	.string	"Cuda compilation tools, release 13.0, V13.0.88"
        /*0030*/ 	.string	"Build cuda_13.0.r13.0/compiler.36424714_0"
        /*0030*/ 	.string	"-arch sm_100 -m 64 "



//--------------------- .note.nv.cuinfo           --------------------------
	.section	.note.nv.cuinfo,"",@"SHT_NOTE"
	.sectionflags	@"SHF_NOTE_NV_CUINFO"
        /*0018*/ 	.short	0x0002
        /*001a*/ 	.short	0x0064
        /*001c*/ 	.short	0x0082
	.zero		2


//--------------------- .nv.info                  --------------------------
	.section	.nv.info,"",@"SHT_CUDA_INFO"
	.align	4


	//----- nvinfo : EIATTR_REGCOUNT
	.align		4
        /*0000*/ 	.byte	0x04, 0x2f
        /*0002*/ 	.short	(.L_3 - .L_2)
	.align		4
.L_2:
        /*0004*/ 	.word	index@(_Z9calculatePci)
        /*0008*/ 	.word	0x00000020


	//----- nvinfo : EIATTR_FRAME_SIZE
	.align		4
.L_3:
        /*000c*/ 	.byte	0x04, 0x11
        /*000e*/ 	.short	(.L_5 - .L_4)
	.align		4
.L_4:
        /*0010*/ 	.word	index@($_Z9calculatePci$__internal_trig_reduction_slowpathd)
        /*0014*/ 	.word	0x00000028


	//----- nvinfo : EIATTR_FRAME_SIZE
	.align		4
.L_5:
        /*0018*/ 	.byte	0x04, 0x11
        /*001a*/ 	.short	(.L_7 - .L_6)
	.align		4
.L_6:
        /*001c*/ 	.word	index@($__internal_0_$__cuda_sm20_div_rn_f64_full)
        /*0020*/ 	.word	0x00000028


	//----- nvinfo : EIATTR_FRAME_SIZE
	.align		4
.L_7:
        /*0024*/ 	.byte	0x04, 0x11
        /*0026*/ 	.short	(.L_9 - .L_8)
	.align		4
.L_8:
        /*0028*/ 	.word	index@(_Z9calculatePci)
        /*002c*/ 	.word	0x00000028


	//----- nvinfo : EIATTR_MIN_STACK_SIZE
	.align		4
.L_9:
        /*0030*/ 	.byte	0x04, 0x12
        /*0032*/ 	.short	(.L_11 - .L_10)
	.align		4
.L_10:
        /*0034*/ 	.word	index@(_Z9calculatePci)
        /*0038*/ 	.word	0x00000028
.L_11:


//--------------------- .nv.compat                --------------------------
	.section	.nv.compat,"",@"SHT_CUDA_COMPAT_INFO"
	.align	4
        /*0000*/ 	.byte	0x02, 0x09, 0x00, 0x00, 0x02, 0x02, 0x01, 0x00, 0x02, 0x05, 0x05, 0x00, 0x03, 0x07, 0x01, 0x01
        /*0010*/ 	.byte	0x02, 0x03, 0x00, 0x00, 0x02, 0x06, 0x01, 0x00, 0x04, 0x0b, 0x08, 0x00, 0x01, 0x00, 0x00, 0x00
        /*0020*/ 	.byte	0x00, 0x00, 0x00, 0x00


//--------------------- .nv.info._Z9calculatePci  --------------------------
	.section	.nv.info._Z9calculatePci,"",@"SHT_CUDA_INFO"
	.sectionflags	@""
	.align	4


	//----- nvinfo : EIATTR_CUDA_API_VERSION
	.align		4
        /*0000*/ 	.byte	0x04, 0x37
        /*0002*/ 	.short	(.L_13 - .L_12)
.L_12:
        /*0004*/ 	.word	0x00000082


	//----- nvinfo : EIATTR_KPARAM_INFO
	.align		4
.L_13:
        /*0008*/ 	.byte	0x04, 0x17
        /*000a*/ 	.short	(.L_15 - .L_14)
.L_14:
        /*000c*/ 	.word	0x00000000
        /*0010*/ 	.short	0x0001
        /*0012*/ 	.short	0x0008
        /*0014*/ 	.byte	0x00, 0xf0, 0x11, 0x00


	//----- nvinfo : EIATTR_KPARAM_INFO
	.align		4
.L_15:
        /*0018*/ 	.byte	0x04, 0x17
        /*001a*/ 	.short	(.L_17 - .L_16)
.L_16:
        /*001c*/ 	.word	0x00000000
        /*0020*/ 	.short	0x0000
        /*0022*/ 	.short	0x0000
        /*0024*/ 	.byte	0x00, 0xf5, 0x21, 0x00


	//----- nvinfo : EIATTR_SPARSE_MMA_MASK
	.align		4
.L_17:
        /*0028*/ 	.byte	0x03, 0x50
        /*002a*/ 	.short	0x0000


	//----- nvinfo : EIATTR_MAXREG_COUNT
	.align		4
        /*002c*/ 	.byte	0x03, 0x1b
        /*002e*/ 	.short	0x00ff


	//----- nvinfo : EIATTR_MERCURY_ISA_VERSION
	.align		4
        /*0030*/ 	.byte	0x03, 0x5f
        /*0032*/ 	.short	0x0101


	//----- nvinfo : EIATTR_VRC_CTA_INIT_COUNT
	.align		4
        /*0034*/ 	.byte	0x02, 0x4a
	.zero		1
	.zero		1


	//----- nvinfo : EIATTR_EXIT_INSTR_OFFSETS
	.align		4
        /*0038*/ 	.byte	0x04, 0x1c
        /*003a*/ 	.short	(.L_19 - .L_18)


	//   ....[0]....
.L_18:
        /*003c*/ 	.word	0x000000b0


	//   ....[1]....
        /*0040*/ 	.word	0x00000b60


	//----- nvinfo : EIATTR_CRS_STACK_SIZE
	.align		4
.L_19:
        /*0044*/ 	.byte	0x04, 0x1e
        /*0046*/ 	.short	(.L_21 - .L_20)
.L_20:
        /*0048*/ 	.word	0x00000000


	//----- nvinfo : EIATTR_CBANK_PARAM_SIZE
	.align		4
.L_21:
        /*004c*/ 	.byte	0x03, 0x19
        /*004e*/ 	.short	0x000c


	//----- nvinfo : EIATTR_PARAM_CBANK
	.align		4
        /*0050*/ 	.byte	0x04, 0x0a
        /*0052*/ 	.short	(.L_23 - .L_22)
	.align		4
.L_22:
        /*0054*/ 	.word	index@(.nv.constant0._Z9calculatePci)
        /*0058*/ 	.short	0x0380
        /*005a*/ 	.short	0x000c


	//----- nvinfo : EIATTR_SW_WAR
	.align		4
.L_23:
        /*005c*/ 	.byte	0x04, 0x36
        /*005e*/ 	.short	(.L_25 - .L_24)
.L_24:
        /*0060*/ 	.word	0x00000008
.L_25:


//--------------------- .nv.callgraph             --------------------------
	.section	.nv.callgraph,"",@"SHT_CUDA_CALLGRAPH"
	.align	4
	.sectionentsize	8
	.align		4
        /*0000*/ 	.word	0x00000000
	.align		4
        /*0004*/ 	.word	0xffffffff
	.align		4
        /*0008*/ 	.word	0x00000000
	.align		4
        /*000c*/ 	.word	0xfffffffe
	.align		4
        /*0010*/ 	.word	0x00000000
	.align		4
        /*0014*/ 	.word	0xfffffffd
	.align		4
        /*0018*/ 	.word	0x00000000
	.align		4
        /*001c*/ 	.word	0xfffffffc


//--------------------- .nv.constant4             --------------------------
	.section	.nv.constant4,"a",@progbits
	.align	8
	.align		8
.nv.constant4:
        /*0000*/ 	.dword	__cudart_i2opi_d
	.align		8
        /*0008*/ 	.dword	__cudart_sin_cos_coeffs


//--------------------- .text._Z9calculatePci     --------------------------
	.section	.text._Z9calculatePci,"ax",@progbits
	.align	128
        .global         _Z9calculatePci
        .type           _Z9calculatePci,@function
        .size           _Z9calculatePci,(.L_x_21 - _Z9calculatePci)
        .other          _Z9calculatePci,@"STO_CUDA_ENTRY STV_DEFAULT"
_Z9calculatePci:
.text._Z9calculatePci:
[----:B------:R-:W0:Y:S01]  /*0000*/  LDC R1, c[0x0][0x37c] ;  /* 0x0000df00ff017b82 */ /* 0x000e220000000800 */
[----:B------:R-:W1:Y:S01]  /*0010*/  S2R R0, SR_TID.Y ;  /* 0x0000000000007919 */ /* 0x000e620000002200 */
[----:B------:R-:W2:Y:S06]  /*0020*/  LDCU UR4, c[0x0][0x360] ;  /* 0x00006c00ff0477ac */ /* 0x000eac0008000800 */
[----:B------:R-:W1:Y:S01]  /*0030*/  S2UR UR5, SR_CTAID.X ;  /* 0x00000000000579c3 */ /* 0x000e620000002500 */
[----:B0-----:R-:W-:Y:S01]  /*0040*/  VIADD R1, R1, 0xffffffd8 ;  /* 0xffffffd801017836 */ /* 0x001fe20000000000 */
[----:B------:R-:W2:Y:S01]  /*0050*/  S2R R3, SR_TID.X ;  /* 0x0000000000037919 */ /* 0x000ea20000002100 */
[----:B------:R-:W0:Y:S05]  /*0060*/  LDCU UR6, c[0x0][0x388] ;  /* 0x00007100ff0677ac */ /* 0x000e2a0008000800 */
[----:B------:R-:W1:Y:S02]  /*0070*/  LDC R5, c[0x0][0x370] ;  /* 0x0000dc00ff057b82 */ /* 0x000e640000000800 */
[----:B-1----:R-:W-:-:S04]  /*0080*/  IMAD R0, R0, R5, UR5 ;  /* 0x0000000500007e24 */ /* 0x002fc8000f8e0205 */
[----:B--2---:R-:W-:-:S05]  /*0090*/  IMAD R0, R0, UR4, R3 ;  /* 0x0000000400007c24 */ /* 0x004fca000f8e0203 */
[----:B0-----:R-:W-:-:S13]  /*00a0*/  ISETP.GE.AND P0, PT, R0, UR6, PT ;  /* 0x0000000600007c0c */ /* 0x001fda000bf06270 */
[----:B------:R-:W-:Y:S05]  /*00b0*/  @P0 EXIT ;  /* 0x000000000000094d */ /* 0x000fea0003800000 */
[----:B------:R-:W0:Y:S01]  /*00c0*/  LDC.64 R6, c[0x0][0x380] ;  /* 0x0000e000ff067b82 */ /* 0x000e220000000a00 */
[----:B------:R-:W1:Y:S01]  /*00d0*/  LDCU.64 UR4, c[0x0][0x358] ;  /* 0x00006b00ff0477ac */ /* 0x000e620008000a00 */
[----:B------:R-:W-:-:S04]  /*00e0*/  IMAD R3, R0, 0x3, RZ ;  /* 0x0000000300037824 */ /* 0x000fc800078e02ff */
[----:B0-----:R-:W-:-:S05]  /*00f0*/  IMAD.WIDE R6, R3, 0x8, R6 ;  /* 0x0000000803067825 */ /* 0x001fca00078e0206 */
[----:B-1----:R-:W2:Y:S04]  /*0100*/  LDG.E.64 R4, desc[UR4][R6.64+0x8] ;  /* 0x0000080406047981 */ /* 0x002ea8000c1e1b00 */
[----:B------:R-:W3:Y:S01]  /*0110*/  LDG.E.64 R2, desc[UR4][R6.64] ;  /* 0x0000000406027981 */ /* 0x000ee2000c1e1b00 */
[----:B------:R-:W-:Y:S01]  /*0120*/  BSSY.RECONVERGENT B0, `(.L_x_0) ;  /* 0x0000059000007945 */ /* 0x000fe20003800200 */
[----:B--2---:R-:W-:Y:S02]  /*0130*/  DMUL R8, R4, R4 ;  /* 0x0000000404087228 */ /* 0x004fe40000000000 */
[----:B---3--:R-:W-:-:S06]  /*0140*/  DADD R10, R2, R2 ;  /* 0x00000000020a7229 */ /* 0x008fcc0000000002 */
[----:B------:R-:W-:-:S08]  /*0150*/  DFMA R8, R2, R2, R8 ;  /* 0x000000020208722b */ /* 0x000fd00000000008 */
[----:B------:R-:W-:-:S10]  /*0160*/  DFMA R4, R4, R10, R8 ;  /* 0x0000000a0404722b */ /* 0x000fd40000000008 */
[----:B------:R-:W-:Y:S01]  /*0170*/  ISETP.GT.AND P0, PT, R5, 0xfffff, PT ;  /* 0x000fffff0500780c */ /* 0x000fe20003f04270 */
[--C-:B------:R-:W-:Y:S02]  /*0180*/  IMAD.MOV.U32 R8, RZ, RZ, R4.reuse ;  /* 0x000000ffff087224 */ /* 0x100fe400078e0004 */
[--C-:B------:R-:W-:Y:S02]  /*0190*/  IMAD.MOV.U32 R9, RZ, RZ, R5.reuse ;  /* 0x000000ffff097224 */ /* 0x100fe400078e0005 */
[----:B------:R-:W-:Y:S02]  /*01a0*/  IMAD.MOV.U32 R3, RZ, RZ, R5 ;  /* 0x000000ffff037224 */ /* 0x000fe400078e0005 */
[----:B------:R-:W-:-:S06]  /*01b0*/  IMAD.MOV.U32 R2, RZ, RZ, R4 ;  /* 0x000000ffff027224 */ /* 0x000fcc00078e0004 */
[----:B------:R-:W-:-:S10]  /*01c0*/  @!P0 DMUL R8, R4, 1.80143985094819840000e+16 ;  /* 0x4350000004088828 */ /* 0x000fd40000000000 */
[----:B------:R-:W-:Y:S02]  /*01d0*/  @!P0 IMAD.MOV.U32 R3, RZ, RZ, R9 ;  /* 0x000000ffff038224 */ /* 0x000fe400078e0009 */
[----:B------:R-:W-:Y:S02]  /*01e0*/  @!P0 IMAD.MOV.U32 R2, RZ, RZ, R8 ;  /* 0x000000ffff028224 */ /* 0x000fe400078e0008 */
[----:B------:R-:W-:-:S05]  /*01f0*/  VIADD R0, R3, 0xffffffff ;  /* 0xffffffff03007836 */ /* 0x000fca0000000000 */
[----:B------:R-:W-:Y:S01]  /*0200*/  ISETP.GT.U32.AND P1, PT, R0, 0x7feffffe, PT ;  /* 0x7feffffe0000780c */ /* 0x000fe20003f24070 */
[----:B------:R-:W-:Y:S02]  /*0210*/  IMAD.MOV.U32 R0, RZ, RZ, -0x3ff ;  /* 0xfffffc01ff007424 */ /* 0x000fe400078e00ff */
[----:B------:R-:W-:-:S10]  /*0220*/  @!P0 IMAD.MOV.U32 R0, RZ, RZ, -0x435 ;  /* 0xfffffbcbff008424 */ /* 0x000fd400078e00ff */
[----:B------:R-:W-:Y:S05]  /*0230*/  @P1 BRA `(.L_x_1) ;  /* 0x0000000400041947 */ /* 0x000fea0003800000 */
[----:B------:R-:W-:Y:S01]  /*0240*/  LOP3.LUT R8, R3, 0xfffff, RZ, 0xc0, !PT ;  /* 0x000fffff03087812 */ /* 0x000fe200078ec0ff */
[----:B------:R-:W-:Y:S01]  /*0250*/  IMAD.MOV.U32 R10, RZ, RZ, RZ ;  /* 0x000000ffff0a7224 */ /* 0x000fe200078e00ff */
[----:B------:R-:W-:Y:S01]  /*0260*/  UMOV UR6, 0x3ae80f1e ;  /* 0x3ae80f1e00067882 */ /* 0x000fe20000000000 */
[----:B------:R-:W-:Y:S01]  /*0270*/  IMAD.MOV.U32 R18, RZ, RZ, -0x748574fc ;  /* 0x8b7a8b04ff127424 */ /* 0x000fe200078e00ff */
[----:B------:R-:W-:Y:S01]  /*0280*/  LOP3.LUT R9, R8, 0x3ff00000, RZ, 0xfc, !PT ;  /* 0x3ff0000008097812 */ /* 0x000fe200078efcff */
[----:B------:R-:W-:Y:S01]  /*0290*/  IMAD.MOV.U32 R8, RZ, RZ, R2 ;  /* 0x000000ffff087224 */ /* 0x000fe200078e0002 */
[----:B------:R-:W-:Y:S01]  /*02a0*/  UMOV UR7, 0x3eb1380b ;  /* 0x3eb1380b00077882 */ /* 0x000fe20000000000 */
[----:B------:R-:W-:Y:S01]  /*02b0*/  IMAD.MOV.U32 R19, RZ, RZ, 0x3ed0ee25 ;  /* 0x3ed0ee25ff137424 */ /* 0x000fe200078e00ff */
[----:B------:R-:W-:Y:S01]  /*02c0*/  ISETP.GE.U32.AND P0, PT, R9, 0x3ff6a09f, PT ;  /* 0x3ff6a09f0900780c */ /* 0x000fe20003f06070 */
[----:B------:R-:W-:Y:S01]  /*02d0*/  IMAD.MOV.U32 R21, RZ, RZ, 0x43300000 ;  /* 0x43300000ff157424 */ /* 0x000fe200078e00ff */
[----:B------:R-:W-:Y:S01]  /*02e0*/  LEA.HI R0, R3, R0, RZ, 0xc ;  /* 0x0000000003007211 */ /* 0x000fe200078f60ff */
[----:B------:R-:W-:Y:S01]  /*02f0*/  UMOV UR8, 0x80000000 ;  /* 0x8000000000087882 */ /* 0x000fe20000000000 */
[----:B------:R-:W-:-:S09]  /*0300*/  UMOV UR9, 0x43300000 ;  /* 0x4330000000097882 */ /* 0x000fd20000000000 */
[----:B------:R-:W-:Y:S02]  /*0310*/  @P0 VIADD R11, R9, 0xfff00000 ;  /* 0xfff00000090b0836 */ /* 0x000fe40000000000 */
[----:B------:R-:W-:Y:S02]  /*0320*/  @P0 VIADD R0, R0, 0x1 ;  /* 0x0000000100000836 */ /* 0x000fe40000000000 */
[----:B------:R-:W-:-:S03]  /*0330*/  @P0 IMAD.MOV.U32 R9, RZ, RZ, R11 ;  /* 0x000000ffff090224 */ /* 0x000fc600078e000b */
[----:B------:R-:W-:-:S03]  /*0340*/  LOP3.LUT R20, R0, 0x80000000, RZ, 0x3c, !PT ;  /* 0x8000000000147812 */ /* 0x000fc600078e3cff */
[C---:B------:R-:W-:Y:S02]  /*0350*/  DADD R16, R8.reuse, 1 ;  /* 0x3ff0000008107429 */ /* 0x040fe40000000000 */
[----:B------:R-:W-:-:S04]  /*0360*/  DADD R8, R8, -1 ;  /* 0xbff0000008087429 */ /* 0x000fc80000000000 */
[----:B------:R-:W0:Y:S02]  /*0370*/  MUFU.RCP64H R11, R17 ;  /* 0x00000011000b7308 */ /* 0x000e240000001800 */
[----:B0-----:R-:W-:-:S08]  /*0380*/  DFMA R12, -R16, R10, 1 ;  /* 0x3ff00000100c742b */ /* 0x001fd0000000010a */
[----:B------:R-:W-:-:S08]  /*0390*/  DFMA R12, R12, R12, R12 ;  /* 0x0000000c0c0c722b */ /* 0x000fd0000000000c */
[----:B------:R-:W-:-:S08]  /*03a0*/  DFMA R10, R10, R12, R10 ;  /* 0x0000000c0a0a722b */ /* 0x000fd0000000000a */
[----:B------:R-:W-:-:S08]  /*03b0*/  DMUL R12, R8, R10 ;  /* 0x0000000a080c7228 */ /* 0x000fd00000000000 */
[----:B------:R-:W-:-:S08]  /*03c0*/  DFMA R12, R8, R10, R12 ;  /* 0x0000000a080c722b */ /* 0x000fd0000000000c */
[----:B------:R-:W-:Y:S02]  /*03d0*/  DMUL R14, R12, R12 ;  /* 0x0000000c0c0e7228 */ /* 0x000fe40000000000 */
[----:B------:R-:W-:-:S06]  /*03e0*/  DADD R2, R8, -R12 ;  /* 0x0000000008027229 */ /* 0x000fcc000000080c */
[----:B------:R-:W-:Y:S01]  /*03f0*/  DFMA R16, R14, UR6, R18 ;  /* 0x000000060e107c2b */ /* 0x000fe20008000012 */
[----:B------:R-:W-:Y:S01]  /*0400*/  UMOV UR6, 0x9f02676f ;  /* 0x9f02676f00067882 */ /* 0x000fe20000000000 */
[----:B------:R-:W-:Y:S01]  /*0410*/  UMOV UR7, 0x3ef3b266 ;  /* 0x3ef3b26600077882 */ /* 0x000fe20000000000 */
[----:B------:R-:W-:Y:S02]  /*0420*/  DADD R18, R2, R2 ;  /* 0x0000000002127229 */ /* 0x000fe40000000002 */
[----:B------:R-:W-:Y:S01]  /*0430*/  DADD R2, R20, -UR8 ;  /* 0x8000000814027e29 */ /* 0x000fe20008000000 */
[----:B------:R-:W-:Y:S01]  /*0440*/  UMOV UR8, 0xfefa39ef ;  /* 0xfefa39ef00087882 */ /* 0x000fe20000000000 */
[----:B------:R-:W-:Y:S01]  /*0450*/  UMOV UR9, 0x3fe62e42 ;  /* 0x3fe62e4200097882 */ /* 0x000fe20000000000 */
[----:B------:R-:W-:Y:S01]  /*0460*/  DFMA R16, R14, R16, UR6 ;  /* 0x000000060e107e2b */ /* 0x000fe20008000010 */
[----:B------:R-:W-:Y:S01]  /*0470*/  UMOV UR6, 0xa9ab0956 ;  /* 0xa9ab095600067882 */ /* 0x000fe20000000000 */
[----:B------:R-:W-:Y:S01]  /*0480*/  UMOV UR7, 0x3f1745cb ;  /* 0x3f1745cb00077882 */ /* 0x000fe20000000000 */
[----:B------:R-:W-:-:S02]  /*0490*/  DFMA R18, R8, -R12, R18 ;  /* 0x8000000c0812722b */ /* 0x000fc40000000012 */
[----:B------:R-:W-:-:S03]  /*04a0*/  DFMA R8, R2, UR8, R12 ;  /* 0x0000000802087c2b */ /* 0x000fc6000800000c */
[----:B------:R-:W-:Y:S01]  /*04b0*/  DFMA R16, R14, R16, UR6 ;  /* 0x000000060e107e2b */ /* 0x000fe20008000010 */
[----:B------:R-:W-:Y:S01]  /*04c0*/  UMOV UR6, 0x2d1b5154 ;  /* 0x2d1b515400067882 */ /* 0x000fe20000000000 */
[----:B------:R-:W-:Y:S01]  /*04d0*/  UMOV UR7, 0x3f3c71c7 ;  /* 0x3f3c71c700077882 */ /* 0x000fe20000000000 */
[----:B------:R-:W-:-:S05]  /*04e0*/  DMUL R18, R10, R18 ;  /* 0x000000120a127228 */ /* 0x000fca0000000000 */
[----:B------:R-:W-:Y:S01]  /*04f0*/  DFMA R16, R14, R16, UR6 ;  /* 0x000000060e107e2b */ /* 0x000fe20008000010 */
[----:B------:R-:W-:Y:S01]  /*0500*/  UMOV UR6, 0x923be72d ;  /* 0x923be72d00067882 */ /* 0x000fe20000000000 */
[----:B------:R-:W-:-:S06]  /*0510*/  UMOV UR7, 0x3f624924 ;  /* 0x3f62492400077882 */ /* 0x000fcc0000000000 */
        /* <DEDUP_REMOVED lines=8> */
[----:B------:R-:W-:Y:S02]  /*05a0*/  UMOV UR7, 0x3fe62e42 ;  /* 0x3fe62e4200077882 */ /* 0x000fe40000000000 */
[----:B------:R-:W-:Y:S01]  /*05b0*/  DFMA R20, R2, -UR6, R8 ;  /* 0x8000000602147c2b */ /* 0x000fe20008000008 */
[----:B------:R-:W-:Y:S01]  /*05c0*/  UMOV UR6, 0x3b39803f ;  /* 0x3b39803f00067882 */ /* 0x000fe20000000000 */
[----:B------:R-:W-:Y:S02]  /*05d0*/  UMOV UR7, 0x3c7abc9e ;  /* 0x3c7abc9e00077882 */ /* 0x000fe40000000000 */
[----:B------:R-:W-:-:S04]  /*05e0*/  DMUL R16, R14, R16 ;  /* 0x000000100e107228 */ /* 0x000fc80000000000 */
[----:B------:R-:W-:-:S04]  /*05f0*/  DADD R20, -R12, R20 ;  /* 0x000000000c147229 */ /* 0x000fc80000000114 */
[----:B------:R-:W-:-:S08]  /*0600*/  DFMA R16, R12, R16, R18 ;  /* 0x000000100c10722b */ /* 0x000fd00000000012 */
[----:B------:R-:W-:-:S08]  /*0610*/  DADD R16, R16, -R20 ;  /* 0x0000000010107229 */ /* 0x000fd00000000814 */
[----:B------:R-:W-:-:S08]  /*0620*/  DFMA R2, R2, UR6, R16 ;  /* 0x0000000602027c2b */ /* 0x000fd00008000010 */
[----:B------:R-:W-:Y:S01]  /*0630*/  DADD R2, R8, R2 ;  /* 0x0000000008027229 */ /* 0x000fe20000000002 */
[----:B------:R-:W-:Y:S10]  /*0640*/  BRA `(.L_x_2) ;  /* 0x0000000000187947 */ /* 0x000ff40003800000 */
.L_x_1:
[----:B------:R-:W-:Y:S01]  /*0650*/  IMAD.MOV.U32 R2, RZ, RZ, 0x0 ;  /* 0x00000000ff027424 */ /* 0x000fe200078e00ff */
[----:B------:R-:W-:Y:S01]  /*0660*/  LOP3.LUT P0, RZ, R9, 0x7fffffff, RZ, 0xc0, !PT ;  /* 0x7fffffff09ff7812 */ /* 0x000fe2000780c0ff */
[----:B------:R-:W-:-:S06]  /*0670*/  IMAD.MOV.U32 R3, RZ, RZ, 0x7ff00000 ;  /* 0x7ff00000ff037424 */ /* 0x000fcc00078e00ff */
[----:B------:R-:W-:-:S10]  /*0680*/  DFMA R2, R8, R2, +INF ;  /* 0x7ff000000802742b */ /* 0x000fd40000000002 */
[----:B------:R-:W-:Y:S02]  /*0690*/  FSEL R2, R2, RZ, P0 ;  /* 0x000000ff02027208 */ /* 0x000fe40000000000 */
[----:B------:R-:W-:-:S07]  /*06a0*/  FSEL R3, R3, -QNAN , P0 ;  /* 0xfff0000003037808 */ /* 0x000fce0000000000 */
.L_x_2:
[----:B------:R-:W-:Y:S05]  /*06b0*/  BSYNC.RECONVERGENT B0 ;  /* 0x0000000000007941 */ /* 0x000fea0003800200 */
.L_x_0:
[----:B------:R-:W-:Y:S01]  /*06c0*/  DSETP.NEU.AND P0, PT, |R4|, +INF , PT ;  /* 0x7ff000000400742a */ /* 0x000fe20003f0d200 */
[----:B------:R-:W-:-:S13]  /*06d0*/  BSSY.RECONVERGENT B0, `(.L_x_3) ;  /* 0x0000016000007945 */ /* 0x000fda0003800200 */
[----:B------:R-:W-:Y:S01]  /*06e0*/  @!P0 DMUL R20, RZ, R4 ;  /* 0x00000004ff148228 */ /* 0x000fe20000000000 */
[----:B------:R-:W-:Y:S01]  /*06f0*/  @!P0 IMAD.MOV.U32 R0, RZ, RZ, RZ ;  /* 0x000000ffff008224 */ /* 0x000fe200078e00ff */
[----:B------:R-:W-:Y:S09]  /*0700*/  @!P0 BRA `(.L_x_4) ;  /* 0x0000000000488947 */ /* 0x000ff20003800000 */
[----:B------:R-:W-:Y:S01]  /*0710*/  UMOV UR6, 0x6dc9c883 ;  /* 0x6dc9c88300067882 */ /* 0x000fe20000000000 */
[----:B------:R-:W-:Y:S01]  /*0720*/  UMOV UR7, 0x3fe45f30 ;  /* 0x3fe45f3000077882 */ /* 0x000fe20000000000 */
[C---:B------:R-:W-:Y:S02]  /*0730*/  DSETP.GE.AND P0, PT, |R4|.reuse, 2.14748364800000000000e+09, PT ;  /* 0x41e000000400742a */ /* 0x040fe40003f06200 */
[----:B------:R-:W-:Y:S01]  /*0740*/  DMUL R8, R4, UR6 ;  /* 0x0000000604087c28 */ /* 0x000fe20008000000 */
[----:B------:R-:W-:Y:S01]  /*0750*/  UMOV UR6, 0x54442d18 ;  /* 0x54442d1800067882 */ /* 0x000fe20000000000 */
[----:B------:R-:W-:-:S04]  /*0760*/  UMOV UR7, 0x3ff921fb ;  /* 0x3ff921fb00077882 */ /* 0x000fc80000000000 */
[----:B------:R-:W0:Y:S08]  /*0770*/  F2I.F64 R0, R8 ;  /* 0x0000000800007311 */ /* 0x000e300000301100 */
[----:B0-----:R-:W0:Y:S02]  /*0780*/  I2F.F64 R20, R0 ;  /* 0x0000000000147312 */ /* 0x001e240000201c00 */
[----:B0-----:R-:W-:Y:S01]  /*0790*/  DFMA R10, R20, -UR6, R4 ;  /* 0x80000006140a7c2b */ /* 0x001fe20008000004 */
[----:B------:R-:W-:Y:S01]  /*07a0*/  UMOV UR6, 0x33145c00 ;  /* 0x33145c0000067882 */ /* 0x000fe20000000000 */
[----:B------:R-:W-:-:S06]  /*07b0*/  UMOV UR7, 0x3c91a626 ;  /* 0x3c91a62600077882 */ /* 0x000fcc0000000000 */
[----:B------:R-:W-:Y:S01]  /*07c0*/  DFMA R10, R20, -UR6, R10 ;  /* 0x80000006140a7c2b */ /* 0x000fe2000800000a */
[----:B------:R-:W-:Y:S01]  /*07d0*/  UMOV UR6, 0x252049c0 ;  /* 0x252049c000067882 */ /* 0x000fe20000000000 */
[----:B------:R-:W-:-:S06]  /*07e0*/  UMOV UR7, 0x397b839a ;  /* 0x397b839a00077882 */ /* 0x000fcc0000000000 */
[----:B------:R-:W-:Y:S01]  /*07f0*/  DFMA R20, R20, -UR6, R10 ;  /* 0x8000000614147c2b */ /* 0x000fe2000800000a */
[----:B------:R-:W-:Y:S10]  /*0800*/  @!P0 BRA `(.L_x_4) ;  /* 0x0000000000088947 */ /* 0x000ff40003800000 */
[----:B------:R-:W-:-:S07]  /*0810*/  MOV R16, 0x830 ;  /* 0x0000083000107802 */ /* 0x000fce0000000f00 */
[----:B------:R-:W-:Y:S05]  /*0820*/  CALL.REL.NOINC `($_Z9calculatePci$__internal_trig_reduction_slowpathd) ;  /* 0x0000000800487944 */ /* 0x000fea0003c00000 */
.L_x_4:
[----:B------:R-:W-:Y:S05]  /*0830*/  BSYNC.RECONVERGENT B0 ;  /* 0x0000000000007941 */ /* 0x000fea0003800200 */
.L_x_3:
[----:B------:R-:W0:Y:S01]  /*0840*/  LDCU.64 UR6, c[0x4][0x8] ;  /* 0x01000100ff0677ac */ /* 0x000e220008000a00 */
[----:B------:R-:W-:-:S05]  /*0850*/  IMAD.SHL.U32 R4, R0, 0x40, RZ ;  /* 0x0000004000047824 */ /* 0x000fca00078e00ff */
[----:B------:R-:W-:-:S04]  /*0860*/  LOP3.LUT R4, R4, 0x40, RZ, 0xc0, !PT ;  /* 0x0000004004047812 */ /* 0x000fc800078ec0ff */
[----:B0-----:R-:W-:-:S05]  /*0870*/  IADD3 R22, P0, PT, R4, UR6, RZ ;  /* 0x0000000604167c10 */ /* 0x001fca000ff1e0ff */
[----:B------:R-:W-:-:S05]  /*0880*/  IMAD.X R23, RZ, RZ, UR7, P0 ;  /* 0x00000007ff177e24 */ /* 0x000fca00080e06ff */
[----:B------:R-:W2:Y:S04]  /*0890*/  LDG.E.128.CONSTANT R8, desc[UR4][R22.64] ;  /* 0x0000000416087981 */ /* 0x000ea8000c1e9d00 */
[----:B------:R-:W3:Y:S04]  /*08a0*/  LDG.E.128.CONSTANT R12, desc[UR4][R22.64+0x10] ;  /* 0x00001004160c7981 */ /* 0x000ee8000c1e9d00 */
[----:B------:R-:W4:Y:S01]  /*08b0*/  LDG.E.128.CONSTANT R16, desc[UR4][R22.64+0x20] ;  /* 0x0000200416107981 */ /* 0x000f22000c1e9d00 */
[----:B------:R-:W-:Y:S01]  /*08c0*/  LOP3.LUT R4, R0, 0x1, RZ, 0xc0, !PT ;  /* 0x0000000100047812 */ /* 0x000fe200078ec0ff */
[----:B------:R-:W-:Y:S01]  /*08d0*/  IMAD.MOV.U32 R24, RZ, RZ, 0x20fd8164 ;  /* 0x20fd8164ff187424 */ /* 0x000fe200078e00ff */
[----:B------:R-:W-:Y:S01]  /*08e0*/  FSETP.GEU.AND P1, PT, |R3|, 6.5827683646048100446e-37, PT ;  /* 0x036000000300780b */ /* 0x000fe20003f2e200 */
[----:B------:R-:W-:Y:S01]  /*08f0*/  IMAD.MOV.U32 R25, RZ, RZ, 0x3da8ff83 ;  /* 0x3da8ff83ff197424 */ /* 0x000fe200078e00ff */
[----:B------:R-:W-:Y:S01]  /*0900*/  ISETP.NE.U32.AND P0, PT, R4, 0x1, PT ;  /* 0x000000010400780c */ /* 0x000fe20003f05070 */
[----:B------:R-:W-:Y:S01]  /*0910*/  DMUL R4, R20, R20 ;  /* 0x0000001414047228 */ /* 0x000fe20000000000 */
[----:B------:R-:W-:Y:S02]  /*0920*/  BSSY.RECONVERGENT B0, `(.L_x_5) ;  /* 0x0000022000007945 */ /* 0x000fe40003800200 */
[----:B------:R-:W-:-:S02]  /*0930*/  FSEL R24, R24, -8.06006814911005101289e+34, !P0 ;  /* 0xf9785eba18187808 */ /* 0x000fc40004000000 */
[----:B------:R-:W-:-:S06]  /*0940*/  FSEL R25, -R25, 0.11223486810922622681, !P0 ;  /* 0x3de5db6519197808 */ /* 0x000fcc0004000100 */
[----:B--2---:R-:W-:-:S08]  /*0950*/  DFMA R8, R4, R24, R8 ;  /* 0x000000180408722b */ /* 0x004fd00000000008 */
[----:B------:R-:W-:-:S08]  /*0960*/  DFMA R8, R4, R8, R10 ;  /* 0x000000080408722b */ /* 0x000fd0000000000a */
[----:B---3--:R-:W-:-:S08]  /*0970*/  DFMA R8, R4, R8, R12 ;  /* 0x000000080408722b */ /* 0x008fd0000000000c */
[----:B------:R-:W-:-:S08]  /*0980*/  DFMA R8, R4, R8, R14 ;  /* 0x000000080408722b */ /* 0x000fd0000000000e */
[----:B----4-:R-:W-:-:S08]  /*0990*/  DFMA R8, R4, R8, R16 ;  /* 0x000000080408722b */ /* 0x010fd00000000010 */
[----:B------:R-:W-:-:S08]  /*09a0*/  DFMA R8, R4, R8, R18 ;  /* 0x000000080408722b */ /* 0x000fd00000000012 */
[----:B------:R-:W-:Y:S02]  /*09b0*/  DFMA R20, R8, R20, R20 ;  /* 0x000000140814722b */ /* 0x000fe40000000014 */
[----:B------:R-:W-:-:S10]  /*09c0*/  DFMA R4, R4, R8, 1 ;  /* 0x3ff000000404742b */ /* 0x000fd40000000008 */
[----:B------:R-:W-:Y:S02]  /*09d0*/  FSEL R8, R4, R20, !P0 ;  /* 0x0000001404087208 */ /* 0x000fe40004000000 */
[----:B------:R-:W-:Y:S02]  /*09e0*/  FSEL R9, R5, R21, !P0 ;  /* 0x0000001505097208 */ /* 0x000fe40004000000 */
[----:B------:R-:W-:-:S04]  /*09f0*/  LOP3.LUT P0, RZ, R0, 0x2, RZ, 0xc0, !PT ;  /* 0x0000000200ff7812 */ /* 0x000fc8000780c0ff */
[----:B------:R-:W-:-:S10]  /*0a00*/  DADD R4, RZ, -R8 ;  /* 0x00000000ff047229 */ /* 0x000fd40000000808 */
[----:B------:R-:W-:Y:S02]  /*0a10*/  FSEL R9, R9, R5, !P0 ;  /* 0x0000000509097208 */ /* 0x000fe40004000000 */
[----:B------:R-:W-:Y:S01]  /*0a20*/  FSEL R8, R8, R4, !P0 ;  /* 0x0000000408087208 */ /* 0x000fe20004000000 */
[----:B------:R-:W-:Y:S01]  /*0a30*/  IMAD.MOV.U32 R4, RZ, RZ, 0x1 ;  /* 0x00000001ff047424 */ /* 0x000fe200078e00ff */
[----:B------:R-:W0:Y:S05]  /*0a40*/  MUFU.RCP64H R5, R9 ;  /* 0x0000000900057308 */ /* 0x000e2a0000001800 */
[----:B0-----:R-:W-:-:S08]  /*0a50*/  DFMA R10, -R8, R4, 1 ;  /* 0x3ff00000080a742b */ /* 0x001fd00000000104 */
[----:B------:R-:W-:-:S08]  /*0a60*/  DFMA R10, R10, R10, R10 ;  /* 0x0000000a0a0a722b */ /* 0x000fd0000000000a */
[----:B------:R-:W-:-:S08]  /*0a70*/  DFMA R10, R4, R10, R4 ;  /* 0x0000000a040a722b */ /* 0x000fd00000000004 */
[----:B------:R-:W-:-:S08]  /*0a80*/  DFMA R4, -R8, R10, 1 ;  /* 0x3ff000000804742b */ /* 0x000fd0000000010a */
[----:B------:R-:W-:-:S08]  /*0a90*/  DFMA R4, R10, R4, R10 ;  /* 0x000000040a04722b */ /* 0x000fd0000000000a */
[----:B------:R-:W-:-:S08]  /*0aa0*/  DMUL R10, R4, R2 ;  /* 0x00000002040a7228 */ /* 0x000fd00000000000 */
[----:B------:R-:W-:-:S08]  /*0ab0*/  DFMA R12, -R8, R10, R2 ;  /* 0x0000000a080c722b */ /* 0x000fd00000000102 */
[----:B------:R-:W-:-:S10]  /*0ac0*/  DFMA R4, R4, R12, R10 ;  /* 0x0000000c0404722b */ /* 0x000fd4000000000a */
[----:B------:R-:W-:-:S05]  /*0ad0*/  FFMA R0, RZ, R9, R5 ;  /* 0x00000009ff007223 */ /* 0x000fca0000000005 */
[----:B------:R-:W-:-:S13]  /*0ae0*/  FSETP.GT.AND P0, PT, |R0|, 1.469367938527859385e-39, PT ;  /* 0x001000000000780b */ /* 0x000fda0003f04200 */
[----:B------:R-:W-:Y:S05]  /*0af0*/  @P0 BRA P1, `(.L_x_6) ;  /* 0x0000000000100947 */ /* 0x000fea0000800000 */
[----:B------:R-:W-:Y:S01]  /*0b00*/  IMAD.MOV.U32 R4, RZ, RZ, R2 ;  /* 0x000000ffff047224 */ /* 0x000fe200078e0002 */
[----:B------:R-:W-:Y:S01]  /*0b10*/  MOV R0, 0xb40 ;  /* 0x00000b4000007802 */ /* 0x000fe20000000f00 */
[----:B------:R-:W-:-:S07]  /*0b20*/  IMAD.MOV.U32 R5, RZ, RZ, R3 ;  /* 0x000000ffff057224 */ /* 0x000fce00078e0003 */
[----:B------:R-:W-:Y:S05]  /*0b30*/  CALL.REL.NOINC `($__internal_0_$__cuda_sm20_div_rn_f64_full) ;  /* 0x00000000000c7944 */ /* 0x000fea0003c00000 */
.L_x_6:
[----:B------:R-:W-:Y:S05]  /*0b40*/  BSYNC.RECONVERGENT B0 ;  /* 0x0000000000007941 */ /* 0x000fea0003800200 */
.L_x_5:
[----:B------:R-:W-:Y:S01]  /*0b50*/  STG.E.64 desc[UR4][R6.64+0x10], R4 ;  /* 0x0000100406007986 */ /* 0x000fe2000c101b04 */
[----:B------:R-:W-:Y:S05]  /*0b60*/  EXIT ;  /* 0x000000000000794d */ /* 0x000fea0003800000 */
        .weak           $__internal_0_$__cuda_sm20_div_rn_f64_full
        .type           $__internal_0_$__cuda_sm20_div_rn_f64_full,@function
        .size           $__internal_0_$__cuda_sm20_div_rn_f64_full,($_Z9calculatePci$__internal_trig_reduction_slowpathd - $__internal_0_$__cuda_sm20_div_rn_f64_full)
$__internal_0_$__cuda_sm20_div_rn_f64_full:
[C---:B------:R-:W-:Y:S01]  /*0b70*/  FSETP.GEU.AND P0, PT, |R9|.reuse, 1.469367938527859385e-39, PT ;  /* 0x001000000900780b */ /* 0x040fe20003f0e200 */
[----:B------:R-:W-:Y:S01]  /*0b80*/  IMAD.MOV.U32 R16, RZ, RZ, 0x1 ;  /* 0x00000001ff107424 */ /* 0x000fe200078e00ff */
[----:B------:R-:W-:Y:S01]  /*0b90*/  LOP3.LUT R2, R9, 0x800fffff, RZ, 0xc0, !PT ;  /* 0x800fffff09027812 */ /* 0x000fe200078ec0ff */
[----:B------:R-:W-:Y:S01]  /*0ba0*/  BSSY.RECONVERGENT B1, `(.L_x_7) ;  /* 0x0000055000017945 */ /* 0x000fe20003800200 */
[C---:B------:R-:W-:Y:S02]  /*0bb0*/  FSETP.GEU.AND P2, PT, |R5|.reuse, 1.469367938527859385e-39, PT ;  /* 0x001000000500780b */ /* 0x040fe40003f4e200 */
[----:B------:R-:W-:Y:S01]  /*0bc0*/  LOP3.LUT R3, R2, 0x3ff00000, RZ, 0xfc, !PT ;  /* 0x3ff0000002037812 */ /* 0x000fe200078efcff */
[----:B------:R-:W-:Y:S01]  /*0bd0*/  IMAD.MOV.U32 R2, RZ, RZ, R8 ;  /* 0x000000ffff027224 */ /* 0x000fe200078e0008 */
[----:B------:R-:W-:Y:S02]  /*0be0*/  LOP3.LUT R12, R5, 0x7ff00000, RZ, 0xc0, !PT ;  /* 0x7ff00000050c7812 */ /* 0x000fe400078ec0ff */
[----:B------:R-:W-:-:S03]  /*0bf0*/  LOP3.LUT R15, R9, 0x7ff00000, RZ, 0xc0, !PT ;  /* 0x7ff00000090f7812 */ /* 0x000fc600078ec0ff */
[----:B------:R-:W-:Y:S01]  /*0c00*/  @!P0 DMUL R2, R8, 8.98846567431157953865e+307 ;  /* 0x7fe0000008028828 */ /* 0x000fe20000000000 */
[----:B------:R-:W-:-:S03]  /*0c10*/  ISETP.GE.U32.AND P1, PT, R12, R15, PT ;  /* 0x0000000f0c00720c */ /* 0x000fc60003f26070 */
[----:B------:R-:W-:Y:S01]  /*0c20*/  @!P2 LOP3.LUT R13, R9, 0x7ff00000, RZ, 0xc0, !PT ;  /* 0x7ff00000090da812 */ /* 0x000fe200078ec0ff */
[----:B------:R-:W-:Y:S01]  /*0c30*/  @!P2 IMAD.MOV.U32 R18, RZ, RZ, RZ ;  /* 0x000000ffff12a224 */ /* 0x000fe200078e00ff */
[----:B------:R-:W0:Y:S02]  /*0c40*/  MUFU.RCP64H R17, R3 ;  /* 0x0000000300117308 */ /* 0x000e240000001800 */
[----:B------:R-:W-:Y:S01]  /*0c50*/  @!P2 ISETP.GE.U32.AND P3, PT, R12, R13, PT ;  /* 0x0000000d0c00a20c */ /* 0x000fe20003f66070 */
[----:B------:R-:W-:-:S05]  /*0c60*/  IMAD.MOV.U32 R13, RZ, RZ, 0x1ca00000 ;  /* 0x1ca00000ff0d7424 */ /* 0x000fca00078e00ff */
[----:B------:R-:W-:-:S04]  /*0c70*/  @!P2 SEL R19, R13, 0x63400000, !P3 ;  /* 0x634000000d13a807 */ /* 0x000fc80005800000 */
[----:B------:R-:W-:-:S04]  /*0c80*/  @!P2 LOP3.LUT R19, R19, 0x80000000, R5, 0xf8, !PT ;  /* 0x800000001313a812 */ /* 0x000fc800078ef805 */
[----:B------:R-:W-:Y:S01]  /*0c90*/  @!P2 LOP3.LUT R19, R19, 0x100000, RZ, 0xfc, !PT ;  /* 0x001000001313a812 */ /* 0x000fe200078efcff */
[----:B0-----:R-:W-:-:S08]  /*0ca0*/  DFMA R10, R16, -R2, 1 ;  /* 0x3ff00000100a742b */ /* 0x001fd00000000802 */
[----:B------:R-:W-:-:S08]  /*0cb0*/  DFMA R10, R10, R10, R10 ;  /* 0x0000000a0a0a722b */ /* 0x000fd0000000000a */
[----:B------:R-:W-:Y:S01]  /*0cc0*/  DFMA R16, R16, R10, R16 ;  /* 0x0000000a1010722b */ /* 0x000fe20000000010 */
[----:B------:R-:W-:Y:S01]  /*0cd0*/  SEL R11, R13, 0x63400000, !P1 ;  /* 0x634000000d0b7807 */ /* 0x000fe20004800000 */
[----:B------:R-:W-:-:S03]  /*0ce0*/  IMAD.MOV.U32 R10, RZ, RZ, R4 ;  /* 0x000000ffff0a7224 */ /* 0x000fc600078e0004 */
[----:B------:R-:W-:-:S03]  /*0cf0*/  LOP3.LUT R11, R11, 0x800fffff, R5, 0xf8, !PT ;  /* 0x800fffff0b0b7812 */ /* 0x000fc600078ef805 */
[----:B------:R-:W-:-:S03]  /*0d00*/  DFMA R20, R16, -R2, 1 ;  /* 0x3ff000001014742b */ /* 0x000fc60000000802 */
[----:B------:R-:W-:-:S05]  /*0d10*/  @!P2 DFMA R10, R10, 2, -R18 ;  /* 0x400000000a0aa82b */ /* 0x000fca0000000812 */
[----:B------:R-:W-:Y:S01]  /*0d20*/  DFMA R16, R16, R20, R16 ;  /* 0x000000141010722b */ /* 0x000fe20000000010 */
[----:B------:R-:W-:Y:S02]  /*0d30*/  IMAD.MOV.U32 R21, RZ, RZ, R12 ;  /* 0x000000ffff157224 */ /* 0x000fe400078e000c */
[----:B------:R-:W-:Y:S01]  /*0d40*/  IMAD.MOV.U32 R20, RZ, RZ, R15 ;  /* 0x000000ffff147224 */ /* 0x000fe200078e000f */
[----:B------:R-:W-:Y:S02]  /*0d50*/  @!P0 LOP3.LUT R20, R3, 0x7ff00000, RZ, 0xc0, !PT ;  /* 0x7ff0000003148812 */ /* 0x000fe400078ec0ff */
[----:B------:R-:W-:Y:S02]  /*0d60*/  @!P2 LOP3.LUT R21, R11, 0x7ff00000, RZ, 0xc0, !PT ;  /* 0x7ff000000b15a812 */ /* 0x000fe400078ec0ff */
[----:B------:R-:W-:Y:S01]  /*0d70*/  DMUL R18, R16, R10 ;  /* 0x0000000a10127228 */ /* 0x000fe20000000000 */
[----:B------:R-:W-:Y:S02]  /*0d80*/  VIADD R23, R20, 0xffffffff ;  /* 0xffffffff14177836 */ /* 0x000fe40000000000 */
[----:B------:R-:W-:-:S05]  /*0d90*/  VIADD R22, R21, 0xffffffff ;  /* 0xffffffff15167836 */ /* 0x000fca0000000000 */
[----:B------:R-:W-:Y:S01]  /*0da0*/  DFMA R14, R18, -R2, R10 ;  /* 0x80000002120e722b */ /* 0x000fe2000000000a */
[----:B------:R-:W-:-:S04]  /*0db0*/  ISETP.GT.U32.AND P0, PT, R22, 0x7feffffe, PT ;  /* 0x7feffffe1600780c */ /* 0x000fc80003f04070 */
[----:B------:R-:W-:-:S03]  /*0dc0*/  ISETP.GT.U32.OR P0, PT, R23, 0x7feffffe, P0 ;  /* 0x7feffffe1700780c */ /* 0x000fc60000704470 */
[----:B------:R-:W-:-:S10]  /*0dd0*/  DFMA R14, R16, R14, R18 ;  /* 0x0000000e100e722b */ /* 0x000fd40000000012 */
[----:B------:R-:W-:Y:S05]  /*0de0*/  @P0 BRA `(.L_x_8) ;  /* 0x00000000006c0947 */ /* 0x000fea0003800000 */
[----:B------:R-:W-:-:S04]  /*0df0*/  LOP3.LUT R5, R9, 0x7ff00000, RZ, 0xc0, !PT ;  /* 0x7ff0000009057812 */ /* 0x000fc800078ec0ff */
[CC--:B------:R-:W-:Y:S02]  /*0e00*/  VIADDMNMX R4, R12.reuse, -R5.reuse, 0xb9600000, !PT ;  /* 0xb96000000c047446 */ /* 0x0c0fe40007800905 */
[----:B------:R-:W-:Y:S02]  /*0e10*/  ISETP.GE.U32.AND P0, PT, R12, R5, PT ;  /* 0x000000050c00720c */ /* 0x000fe40003f06070 */
[----:B------:R-:W-:Y:S02]  /*0e20*/  VIMNMX R4, PT, PT, R4, 0x46a00000, PT ;  /* 0x46a0000004047848 */ /* 0x000fe40003fe0100 */
[----:B------:R-:W-:-:S05]  /*0e30*/  SEL R13, R13, 0x63400000, !P0 ;  /* 0x634000000d0d7807 */ /* 0x000fca0004000000 */
[----:B------:R-:W-:Y:S02]  /*0e40*/  IMAD.IADD R16, R4, 0x1, -R13 ;  /* 0x0000000104107824 */ /* 0x000fe400078e0a0d */
[----:B------:R-:W-:Y:S02]  /*0e50*/  IMAD.MOV.U32 R4, RZ, RZ, RZ ;  /* 0x000000ffff047224 */ /* 0x000fe400078e00ff */
[----:B------:R-:W-:-:S06]  /*0e60*/  VIADD R5, R16, 0x7fe00000 ;  /* 0x7fe0000010057836 */ /* 0x000fcc0000000000 */
[----:B------:R-:W-:-:S10]  /*0e70*/  DMUL R12, R14, R4 ;  /* 0x000000040e0c7228 */ /* 0x000fd40000000000 */
[----:B------:R-:W-:-:S13]  /*0e80*/  FSETP.GTU.AND P0, PT, |R13|, 1.469367938527859385e-39, PT ;  /* 0x001000000d00780b */ /* 0x000fda0003f0c200 */
[----:B------:R-:W-:Y:S05]  /*0e90*/  @P0 BRA `(.L_x_9) ;  /* 0x0000000000940947 */ /* 0x000fea0003800000 */
[----:B------:R-:W-:Y:S01]  /*0ea0*/  DFMA R2, R14, -R2, R10 ;  /* 0x800000020e02722b */ /* 0x000fe2000000000a */
[----:B------:R-:W-:-:S09]  /*0eb0*/  IMAD.MOV.U32 R4, RZ, RZ, RZ ;  /* 0x000000ffff047224 */ /* 0x000fd200078e00ff */
[C---:B------:R-:W-:Y:S02]  /*0ec0*/  FSETP.NEU.AND P0, PT, R3.reuse, RZ, PT ;  /* 0x000000ff0300720b */ /* 0x040fe40003f0d000 */
[----:B------:R-:W-:-:S04]  /*0ed0*/  LOP3.LUT R9, R3, 0x80000000, R9, 0x48, !PT ;  /* 0x8000000003097812 */ /* 0x000fc800078e4809 */
[----:B------:R-:W-:-:S07]  /*0ee0*/  LOP3.LUT R5, R9, R5, RZ, 0xfc, !PT ;  /* 0x0000000509057212 */ /* 0x000fce00078efcff */
[----:B------:R-:W-:Y:S05]  /*0ef0*/  @!P0 BRA `(.L_x_9) ;  /* 0x00000000007c8947 */ /* 0x000fea0003800000 */
[----:B------:R-:W-:Y:S01]  /*0f00*/  IMAD.MOV R3, RZ, RZ, -R16 ;  /* 0x000000ffff037224 */ /* 0x000fe200078e0a10 */
[----:B------:R-:W-:Y:S01]  /*0f10*/  DMUL.RP R4, R14, R4 ;  /* 0x000000040e047228 */ /* 0x000fe20000008000 */
[----:B------:R-:W-:-:S06]  /*0f20*/  IMAD.MOV.U32 R2, RZ, RZ, RZ ;  /* 0x000000ffff027224 */ /* 0x000fcc00078e00ff */
[----:B------:R-:W-:-:S03]  /*0f30*/  DFMA R2, R12, -R2, R14 ;  /* 0x800000020c02722b */ /* 0x000fc6000000000e */
[----:B------:R-:W-:-:S03]  /*0f40*/  LOP3.LUT R9, R5, R9, RZ, 0x3c, !PT ;  /* 0x0000000905097212 */ /* 0x000fc600078e3cff */
[----:B------:R-:W-:-:S04]  /*0f50*/  IADD3 R2, PT, PT, -R16, -0x43300000, RZ ;  /* 0xbcd0000010027810 */ /* 0x000fc80007ffe1ff */
[----:B------:R-:W-:-:S04]  /*0f60*/  FSETP.NEU.AND P0, PT, |R3|, R2, PT ;  /* 0x000000020300720b */ /* 0x000fc80003f0d200 */
[----:B------:R-:W-:Y:S02]  /*0f70*/  FSEL R12, R4, R12, !P0 ;  /* 0x0000000c040c7208 */ /* 0x000fe40004000000 */
[----:B------:R-:W-:Y:S01]  /*0f80*/  FSEL R13, R9, R13, !P0 ;  /* 0x0000000d090d7208 */ /* 0x000fe20004000000 */
[----:B------:R-:W-:Y:S06]  /*0f90*/  BRA `(.L_x_9) ;  /* 0x0000000000547947 */ /* 0x000fec0003800000 */
.L_x_8:
[----:B------:R-:W-:-:S14]  /*0fa0*/  DSETP.NAN.AND P0, PT, R4, R4, PT ;  /* 0x000000040400722a */ /* 0x000fdc0003f08000 */
[----:B------:R-:W-:Y:S05]  /*0fb0*/  @P0 BRA `(.L_x_10) ;  /* 0x0000000000440947 */ /* 0x000fea0003800000 */
[----:B------:R-:W-:-:S14]  /*0fc0*/  DSETP.NAN.AND P0, PT, R8, R8, PT ;  /* 0x000000080800722a */ /* 0x000fdc0003f08000 */
[----:B------:R-:W-:Y:S05]  /*0fd0*/  @P0 BRA `(.L_x_11) ;  /* 0x0000000000300947 */ /* 0x000fea0003800000 */
[----:B------:R-:W-:Y:S01]  /*0fe0*/  ISETP.NE.AND P0, PT, R21, R20, PT ;  /* 0x000000141500720c */ /* 0x000fe20003f05270 */
[----:B------:R-:W-:Y:S02]  /*0ff0*/  IMAD.MOV.U32 R12, RZ, RZ, 0x0 ;  /* 0x00000000ff0c7424 */ /* 0x000fe400078e00ff */
[----:B------:R-:W-:-:S10]  /*1000*/  IMAD.MOV.U32 R13, RZ, RZ, -0x80000 ;  /* 0xfff80000ff0d7424 */ /* 0x000fd400078e00ff */
[----:B------:R-:W-:Y:S05]  /*1010*/  @!P0 BRA `(.L_x_9) ;  /* 0x0000000000348947 */ /* 0x000fea0003800000 */
[----:B------:R-:W-:Y:S02]  /*1020*/  ISETP.NE.AND P0, PT, R21, 0x7ff00000, PT ;  /* 0x7ff000001500780c */ /* 0x000fe40003f05270 */
[----:B------:R-:W-:Y:S02]  /*1030*/  LOP3.LUT R13, R5, 0x80000000, R9, 0x48, !PT ;  /* 0x80000000050d7812 */ /* 0x000fe400078e4809 */
[----:B------:R-:W-:-:S13]  /*1040*/  ISETP.EQ.OR P0, PT, R20, RZ, !P0 ;  /* 0x000000ff1400720c */ /* 0x000fda0004702670 */
[----:B------:R-:W-:Y:S01]  /*1050*/  @P0 LOP3.LUT R2, R13, 0x7ff00000, RZ, 0xfc, !PT ;  /* 0x7ff000000d020812 */ /* 0x000fe200078efcff */
[----:B------:R-:W-:Y:S02]  /*1060*/  @!P0 IMAD.MOV.U32 R12, RZ, RZ, RZ ;  /* 0x000000ffff0c8224 */ /* 0x000fe400078e00ff */
[----:B------:R-:W-:Y:S02]  /*1070*/  @P0 IMAD.MOV.U32 R12, RZ, RZ, RZ ;  /* 0x000000ffff0c0224 */ /* 0x000fe400078e00ff */
[----:B------:R-:W-:Y:S01]  /*1080*/  @P0 IMAD.MOV.U32 R13, RZ, RZ, R2 ;  /* 0x000000ffff0d0224 */ /* 0x000fe200078e0002 */
[----:B------:R-:W-:Y:S06]  /*1090*/  BRA `(.L_x_9) ;  /* 0x0000000000147947 */ /* 0x000fec0003800000 */
.L_x_11:
[----:B------:R-:W-:Y:S01]  /*10a0*/  LOP3.LUT R13, R9, 0x80000, RZ, 0xfc, !PT ;  /* 0x00080000090d7812 */ /* 0x000fe200078efcff */
[----:B------:R-:W-:Y:S01]  /*10b0*/  IMAD.MOV.U32 R12, RZ, RZ, R8 ;  /* 0x000000ffff0c7224 */ /* 0x000fe200078e0008 */
[----:B------:R-:W-:Y:S06]  /*10c0*/  BRA `(.L_x_9) ;  /* 0x0000000000087947 */ /* 0x000fec0003800000 */
.L_x_10:
[----:B------:R-:W-:Y:S01]  /*10d0*/  LOP3.LUT R13, R5, 0x80000, RZ, 0xfc, !PT ;  /* 0x00080000050d7812 */ /* 0x000fe200078efcff */
[----:B------:R-:W-:-:S07]  /*10e0*/  IMAD.MOV.U32 R12, RZ, RZ, R4 ;  /* 0x000000ffff0c7224 */ /* 0x000fce00078e0004 */
.L_x_9:
[----:B------:R-:W-:Y:S05]  /*10f0*/  BSYNC.RECONVERGENT B1 ;  /* 0x0000000000017941 */ /* 0x000fea0003800200 */
.L_x_7:
[----:B------:R-:W-:Y:S02]  /*1100*/  IMAD.MOV.U32 R2, RZ, RZ, R0 ;  /* 0x000000ffff027224 */ /* 0x000fe400078e0000 */
[----:B------:R-:W-:Y:S02]  /*1110*/  IMAD.MOV.U32 R3, RZ, RZ, 0x0 ;  /* 0x00000000ff037424 */ /* 0x000fe400078e00ff */
[----:B------:R-:W-:Y:S02]  /*1120*/  IMAD.MOV.U32 R4, RZ, RZ, R12 ;  /* 0x000000ffff047224 */ /* 0x000fe400078e000c */
[----:B------:R-:W-:Y:S01]  /*1130*/  IMAD.MOV.U32 R5, RZ, RZ, R13 ;  /* 0x000000ffff057224 */ /* 0x000fe200078e000d */
[----:B------:R-:W-:Y:S06]  /*1140*/  RET.REL.NODEC R2 `(_Z9calculatePci) ;  /* 0xffffffec02ac7950 */ /* 0x000fec0003c3ffff */
        .type           $_Z9calculatePci$__internal_trig_reduction_slowpathd,@function
        .size           $_Z9calculatePci$__internal_trig_reduction_slowpathd,(.L_x_21 - $_Z9calculatePci$__internal_trig_reduction_slowpathd)
$_Z9calculatePci$__internal_trig_reduction_slowpathd:
[--C-:B------:R-:W-:Y:S01]  /*1150*/  SHF.R.U32.HI R14, RZ, 0x14, R5.reuse ;  /* 0x00000014ff0e7819 */ /* 0x100fe20000011605 */
[----:B------:R-:W-:Y:S02]  /*1160*/  IMAD.MOV.U32 R20, RZ, RZ, R4 ;  /* 0x000000ffff147224 */ /* 0x000fe400078e0004 */
[----:B------:R-:W-:Y:S01]  /*1170*/  IMAD.MOV.U32 R21, RZ, RZ, R5 ;  /* 0x000000ffff157224 */ /* 0x000fe200078e0005 */
[----:B------:R-:W-:Y:S01]  /*1180*/  LOP3.LUT R0, R14, 0x7ff, RZ, 0xc0, !PT ;  /* 0x000007ff0e007812 */ /* 0x000fe200078ec0ff */
[----:B------:R-:W-:-:S03]  /*1190*/  IMAD.MOV.U32 R8, RZ, RZ, RZ ;  /* 0x000000ffff087224 */ /* 0x000fc600078e00ff */
[----:B------:R-:W-:-:S13]  /*11a0*/  ISETP.NE.AND P0, PT, R0, 0x7ff, PT ;  /* 0x000007ff0000780c */ /* 0x000fda0003f05270 */
[----:B------:R-:W-:Y:S05]  /*11b0*/  @!P0 BRA `(.L_x_12) ;  /* 0x0000000800488947 */ /* 0x000fea0003800000 */
[----:B------:R-:W-:Y:S01]  /*11c0*/  VIADD R0, R0, 0xfffffc00 ;  /* 0xfffffc0000007836 */ /* 0x000fe20000000000 */
[----:B------:R-:W-:Y:S01]  /*11d0*/  BSSY.RECONVERGENT B1, `(.L_x_13) ;  /* 0x000002f000017945 */ /* 0x000fe20003800200 */
[----:B------:R-:W-:-:S03]  /*11e0*/  CS2R R12, SRZ ;  /* 0x00000000000c7805 */ /* 0x000fc6000001ff00 */
[----:B------:R-:W-:Y:S02]  /*11f0*/  SHF.R.U32.HI R19, RZ, 0x6, R0 ;  /* 0x00000006ff137819 */ /* 0x000fe40000011600 */
[----:B------:R-:W-:Y:S02]  /*1200*/  ISETP.GE.U32.AND P0, PT, R0, 0x80, PT ;  /* 0x000000800000780c */ /* 0x000fe40003f06070 */
[C---:B------:R-:W-:Y:S02]  /*1210*/  IADD3 R0, PT, PT, -R19.reuse, 0x13, RZ ;  /* 0x0000001313007810 */ /* 0x040fe40007ffe1ff */
[----:B------:R-:W-:Y:S02]  /*1220*/  IADD3 R15, PT, PT, -R19, 0xf, RZ ;  /* 0x0000000f130f7810 */ /* 0x000fe40007ffe1ff */
[----:B------:R-:W-:-:S04]  /*1230*/  SEL R0, R0, 0x12, P0 ;  /* 0x0000001200007807 */ /* 0x000fc80000000000 */
[----:B------:R-:W-:-:S13]  /*1240*/  ISETP.GE.AND P0, PT, R15, R0, PT ;  /* 0x000000000f00720c */ /* 0x000fda0003f06270 */
[----:B------:R-:W-:Y:S05]  /*1250*/  @P0 BRA `(.L_x_14) ;  /* 0x0000000000980947 */ /* 0x000fea0003800000 */
[----:B------:R-:W0:Y:S01]  /*1260*/  LDC.64 R8, c[0x0][0x358] ;  /* 0x0000d600ff087b82 */ /* 0x000e220000000a00 */
[C---:B------:R-:W-:Y:S01]  /*1270*/  SHF.L.U64.HI R21, R20.reuse, 0xb, R21 ;  /* 0x0000000b14157819 */ /* 0x040fe20000010215 */
[----:B------:R-:W-:Y:S01]  /*1280*/  BSSY.RECONVERGENT B2, `(.L_x_15) ;  /* 0x0000022000027945 */ /* 0x000fe20003800200 */
[----:B------:R-:W-:Y:S01]  /*1290*/  IMAD.SHL.U32 R17, R20, 0x800, RZ ;  /* 0x0000080014117824 */ /* 0x000fe200078e00ff */
[----:B------:R-:W-:Y:S01]  /*12a0*/  IADD3 R18, PT, PT, RZ, -R19, -R0 ;  /* 0x80000013ff127210 */ /* 0x000fe20007ffe800 */
[----:B------:R-:W-:Y:S01]  /*12b0*/  IMAD.MOV.U32 R20, RZ, RZ, RZ ;  /* 0x000000ffff147224 */ /* 0x000fe200078e00ff */
[----:B------:R-:W-:Y:S02]  /*12c0*/  CS2R R12, SRZ ;  /* 0x00000000000c7805 */ /* 0x000fe4000001ff00 */
[----:B------:R-:W-:-:S07]  /*12d0*/  LOP3.LUT R21, R21, 0x80000000, RZ, 0xfc, !PT ;  /* 0x8000000015157812 */ /* 0x000fce00078efcff */
.L_x_16:
[----:B------:R-:W1:Y:S01]  /*12e0*/  LDC.64 R10, c[0x4][RZ] ;  /* 0x01000000ff0a7b82 */ /* 0x000e620000000a00 */
[----:B0-----:R-:W-:Y:S02]  /*12f0*/  R2UR UR6, R8 ;  /* 0x00000000080672ca */ /* 0x001fe400000e0000 */
[----:B------:R-:W-:Y:S01]  /*1300*/  R2UR UR7, R9 ;  /* 0x00000000090772ca */ /* 0x000fe200000e0000 */
[----:B-1----:R-:W-:-:S12]  /*1310*/  IMAD.WIDE R10, R15, 0x8, R10 ;  /* 0x000000080f0a7825 */ /* 0x002fd800078e020a */
[----:B------:R-:W2:Y:S01]  /*1320*/  LDG.E.64.CONSTANT R10, desc[UR6][R10.64] ;  /* 0x000000060a0a7981 */ /* 0x000ea2000c1e9b00 */
[----:B------:R-:W-:Y:S02]  /*1330*/  VIADD R18, R18, 0x1 ;  /* 0x0000000112127836 */ /* 0x000fe40000000000 */
[----:B------:R-:W-:Y:S02]  /*1340*/  VIADD R15, R15, 0x1 ;  /* 0x000000010f0f7836 */ /* 0x000fe40000000000 */
[----:B--2---:R-:W-:-:S04]  /*1350*/  IMAD.WIDE.U32 R12, P2, R10, R17, R12 ;  /* 0x000000110a0c7225 */ /* 0x004fc8000784000c */
[----:B------:R-:W-:Y:S02]  /*1360*/  IMAD R23, R10, R21, RZ ;  /* 0x000000150a177224 */ /* 0x000fe400078e02ff */
[CC--:B------:R-:W-:Y:S02]  /*1370*/  IMAD R22, R11.reuse, R17.reuse, RZ ;  /* 0x000000110b167224 */ /* 0x0c0fe400078e02ff */
[----:B------:R-:W-:Y:S01]  /*1380*/  IMAD.HI.U32 R25, R11, R17, RZ ;  /* 0x000000110b197227 */ /* 0x000fe200078e00ff */
[----:B------:R-:W-:-:S03]  /*1390*/  IADD3 R13, P0, PT, R23, R13, RZ ;  /* 0x0000000d170d7210 */ /* 0x000fc60007f1e0ff */
[----:B------:R-:W-:Y:S01]  /*13a0*/  IMAD R23, R20, 0x8, R1 ;  /* 0x0000000814177824 */ /* 0x000fe200078e0201 */
[----:B------:R-:W-:Y:S01]  /*13b0*/  IADD3 R13, P1, PT, R22, R13, RZ ;  /* 0x0000000d160d7210 */ /* 0x000fe20007f3e0ff */
[----:B------:R-:W-:-:S04]  /*13c0*/  IMAD.HI.U32 R22, R10, R21, RZ ;  /* 0x000000150a167227 */ /* 0x000fc800078e00ff */
[----:B------:R-:W-:Y:S01]  /*13d0*/  IMAD.X R10, RZ, RZ, R22, P2 ;  /* 0x000000ffff0a7224 */ /* 0x000fe200010e0616 */
[----:B------:R0:W-:Y:S01]  /*13e0*/  STL.64 [R23], R12 ;  /* 0x0000000c17007387 */ /* 0x0001e20000100a00 */
[----:B------:R-:W-:-:S03]  /*13f0*/  IMAD.HI.U32 R22, R11, R21, RZ ;  /* 0x000000150b167227 */ /* 0x000fc600078e00ff */
[----:B------:R-:W-:Y:S01]  /*1400*/  IADD3.X R10, P0, PT, R25, R10, RZ, P0, !PT ;  /* 0x0000000a190a7210 */ /* 0x000fe2000071e4ff */
[----:B------:R-:W-:Y:S02]  /*1410*/  IMAD R11, R11, R21, RZ ;  /* 0x000000150b0b7224 */ /* 0x000fe400078e02ff */
[----:B------:R-:W-:-:S03]  /*1420*/  VIADD R20, R20, 0x1 ;  /* 0x0000000114147836 */ /* 0x000fc60000000000 */
[----:B------:R-:W-:Y:S01]  /*1430*/  IADD3.X R11, P1, PT, R11, R10, RZ, P1, !PT ;  /* 0x0000000a0b0b7210 */ /* 0x000fe20000f3e4ff */
[----:B------:R-:W-:Y:S01]  /*1440*/  IMAD.X R10, RZ, RZ, R22, P0 ;  /* 0x000000ffff0a7224 */ /* 0x000fe200000e0616 */
[----:B------:R-:W-:-:S03]  /*1450*/  ISETP.NE.AND P0, PT, R18, -0xf, PT ;  /* 0xfffffff11200780c */ /* 0x000fc60003f05270 */
[----:B------:R-:W-:Y:S02]  /*1460*/  IMAD.X R10, RZ, RZ, R10, P1 ;  /* 0x000000ffff0a7224 */ /* 0x000fe400008e060a */
[----:B0-----:R-:W-:Y:S02]  /*1470*/  IMAD.MOV.U32 R12, RZ, RZ, R11 ;  /* 0x000000ffff0c7224 */ /* 0x001fe400078e000b */
[----:B------:R-:W-:-:S06]  /*1480*/  IMAD.MOV.U32 R13, RZ, RZ, R10 ;  /* 0x000000ffff0d7224 */ /* 0x000fcc00078e000a */
[----:B------:R-:W-:Y:S05]  /*1490*/  @P0 BRA `(.L_x_16) ;  /* 0xfffffffc00900947 */ /* 0x000fea000383ffff */
[----:B------:R-:W-:Y:S05]  /*14a0*/  BSYNC.RECONVERGENT B2 ;  /* 0x0000000000027941 */ /* 0x000fea0003800200 */
.L_x_15:
[----:B------:R-:W-:-:S07]  /*14b0*/  IMAD.MOV.U32 R15, RZ, RZ, R0 ;  /* 0x000000ffff0f7224 */ /* 0x000fce00078e0000 */
.L_x_14:
[----:B------:R-:W-:Y:S05]  /*14c0*/  BSYNC.RECONVERGENT B1 ;  /* 0x0000000000017941 */ /* 0x000fea0003800200 */
.L_x_13:
[----:B------:R-:W-:Y:S01]  /*14d0*/  LOP3.LUT P0, R27, R14, 0x3f, RZ, 0xc0, !PT ;  /* 0x0000003f0e1b7812 */ /* 0x000fe2000780c0ff */
[----:B------:R-:W-:-:S04]  /*14e0*/  IMAD.IADD R0, R19, 0x1, R15 ;  /* 0x0000000113007824 */ /* 0x000fc800078e020f */
[----:B------:R-:W-:-:S05]  /*14f0*/  IMAD.U32 R29, R0, 0x8, R1 ;  /* 0x00000008001d7824 */ /* 0x000fca00078e0001 */
[----:B------:R0:W-:Y:S04]  /*1500*/  STL.64 [R29+-0x78], R12 ;  /* 0xffff880c1d007387 */ /* 0x0001e80000100a00 */
[----:B------:R-:W2:Y:S04]  /*1510*/  @P0 LDL.64 R18, [R1+0x8] ;  /* 0x0000080001120983 */ /* 0x000ea80000100a00 */
[----:B------:R-:W3:Y:S04]  /*1520*/  LDL.64 R10, [R1+0x10] ;  /* 0x00001000010a7983 */ /* 0x000ee80000100a00 */
[----:B------:R-:W4:Y:S01]  /*1530*/  LDL.64 R8, [R1+0x18] ;  /* 0x0000180001087983 */ /* 0x000f220000100a00 */
[----:B------:R-:W-:Y:S01]  /*1540*/  @P0 LOP3.LUT R14, R14, 0x3f, RZ, 0xc, !PT ;  /* 0x0000003f0e0e0812 */ /* 0x000fe200078e0cff */
[----:B------:R-:W-:Y:S01]  /*1550*/  BSSY.RECONVERGENT B1, `(.L_x_17) ;  /* 0x0000034000017945 */ /* 0x000fe20003800200 */
[----:B--2---:R-:W-:-:S02]  /*1560*/  @P0 SHF.R.U64 R15, R18, 0x1, R19 ;  /* 0x00000001120f0819 */ /* 0x004fc40000001213 */
[----:B------:R-:W-:Y:S02]  /*1570*/  @P0 SHF.R.U32.HI R17, RZ, 0x1, R19 ;  /* 0x00000001ff110819 */ /* 0x000fe40000011613 */
[CC--:B---3--:R-:W-:Y:S02]  /*1580*/  @P0 SHF.L.U32 R19, R10.reuse, R27.reuse, RZ ;  /* 0x0000001b0a130219 */ /* 0x0c8fe400000006ff */
[----:B------:R-:W-:Y:S02]  /*1590*/  @P0 SHF.R.U64 R0, R15, R14, R17 ;  /* 0x0000000e0f000219 */ /* 0x000fe40000001211 */
[--C-:B------:R-:W-:Y:S02]  /*15a0*/  @P0 SHF.R.U32.HI R25, RZ, 0x1, R11.reuse ;  /* 0x00000001ff190819 */ /* 0x100fe4000001160b */
[C-C-:B------:R-:W-:Y:S02]  /*15b0*/  @P0 SHF.R.U64 R23, R10.reuse, 0x1, R11.reuse ;  /* 0x000000010a170819 */ /* 0x140fe4000000120b */
[----:B------:R-:W-:-:S02]  /*15c0*/  @P0 SHF.L.U64.HI R21, R10, R27, R11 ;  /* 0x0000001b0a150219 */ /* 0x000fc4000001020b */
[----:B0-----:R-:W-:Y:S02]  /*15d0*/  @P0 SHF.R.U32.HI R12, RZ, R14, R17 ;  /* 0x0000000eff0c0219 */ /* 0x001fe40000011611 */
[----:B------:R-:W-:Y:S02]  /*15e0*/  @P0 LOP3.LUT R10, R19, R0, RZ, 0xfc, !PT ;  /* 0x00000000130a0212 */ /* 0x000fe400078efcff */
[-C--:B----4-:R-:W-:Y:S02]  /*15f0*/  @P0 SHF.L.U32 R13, R8, R27.reuse, RZ ;  /* 0x0000001b080d0219 */ /* 0x090fe400000006ff */
[----:B------:R-:W-:Y:S02]  /*1600*/  @P0 SHF.R.U64 R18, R23, R14, R25 ;  /* 0x0000000e17120219 */ /* 0x000fe40000001219 */
[----:B------:R-:W-:Y:S01]  /*1610*/  @P0 LOP3.LUT R11, R21, R12, RZ, 0xfc, !PT ;  /* 0x0000000c150b0212 */ /* 0x000fe200078efcff */
[----:B------:R-:W-:Y:S01]  /*1620*/  IMAD.SHL.U32 R12, R10, 0x4, RZ ;  /* 0x000000040a0c7824 */ /* 0x000fe200078e00ff */
[----:B------:R-:W-:-:S02]  /*1630*/  @P0 SHF.L.U64.HI R27, R8, R27, R9 ;  /* 0x0000001b081b0219 */ /* 0x000fc40000010209 */
[----:B------:R-:W-:Y:S02]  /*1640*/  @P0 LOP3.LUT R8, R13, R18, RZ, 0xfc, !PT ;  /* 0x000000120d080212 */ /* 0x000fe400078efcff */
[----:B------:R-:W-:Y:S02]  /*1650*/  @P0 SHF.R.U32.HI R14, RZ, R14, R25 ;  /* 0x0000000eff0e0219 */ /* 0x000fe40000011619 */
[----:B------:R-:W-:Y:S02]  /*1660*/  SHF.L.U64.HI R18, R10, 0x2, R11 ;  /* 0x000000020a127819 */ /* 0x000fe4000001020b */
[----:B------:R-:W-:Y:S02]  /*1670*/  @P0 LOP3.LUT R9, R27, R14, RZ, 0xfc, !PT ;  /* 0x0000000e1b090212 */ /* 0x000fe400078efcff */
[----:B------:R-:W-:Y:S02]  /*1680*/  SHF.L.W.U32.HI R11, R11, 0x2, R8 ;  /* 0x000000020b0b7819 */ /* 0x000fe40000010e08 */
[----:B------:R-:W-:-:S02]  /*1690*/  IADD3 RZ, P0, PT, RZ, -R12, RZ ;  /* 0x8000000cffff7210 */ /* 0x000fc40007f1e0ff */
[----:B------:R-:W-:Y:S02]  /*16a0*/  LOP3.LUT R0, RZ, R18, RZ, 0x33, !PT ;  /* 0x00000012ff007212 */ /* 0x000fe400078e33ff */
[----:B------:R-:W-:Y:S02]  /*16b0*/  SHF.L.W.U32.HI R8, R8, 0x2, R9 ;  /* 0x0000000208087819 */ /* 0x000fe40000010e09 */
[----:B------:R-:W-:Y:S02]  /*16c0*/  LOP3.LUT R10, RZ, R11, RZ, 0x33, !PT ;  /* 0x0000000bff0a7212 */ /* 0x000fe400078e33ff */
[----:B------:R-:W-:Y:S02]  /*16d0*/  IADD3.X R13, P0, PT, RZ, R0, RZ, P0, !PT ;  /* 0x00000000ff0d7210 */ /* 0x000fe4000071e4ff */
[----:B------:R-:W-:Y:S02]  /*16e0*/  LOP3.LUT R14, RZ, R8, RZ, 0x33, !PT ;  /* 0x00000008ff0e7212 */ /* 0x000fe400078e33ff */
[----:B------:R-:W-:-:S02]  /*16f0*/  IADD3.X R0, P1, PT, RZ, R10, RZ, P0, !PT ;  /* 0x0000000aff007210 */ /* 0x000fc4000073e4ff */
[----:B------:R-:W-:-:S03]  /*1700*/  ISETP.GT.U32.AND P2, PT, R11, -0x1, PT ;  /* 0xffffffff0b00780c */ /* 0x000fc60003f44070 */
[----:B------:R-:W-:Y:S01]  /*1710*/  IMAD.X R15, RZ, RZ, R14, P1 ;  /* 0x000000ffff0f7224 */ /* 0x000fe200008e060e */
[----:B------:R-:W-:-:S04]  /*1720*/  ISETP.GT.AND.EX P0, PT, R8, -0x1, PT, P2 ;  /* 0xffffffff0800780c */ /* 0x000fc80003f04320 */
[----:B------:R-:W-:Y:S02]  /*1730*/  SEL R10, R8, R15, P0 ;  /* 0x0000000f080a7207 */ /* 0x000fe40000000000 */
[----:B------:R-:W-:Y:S02]  /*1740*/  SEL R19, R11, R0, P0 ;  /* 0x000000000b137207 */ /* 0x000fe40000000000 */
[----:B------:R-:W-:Y:S02]  /*1750*/  ISETP.NE.U32.AND P1, PT, R10, RZ, PT ;  /* 0x000000ff0a00720c */ /* 0x000fe40003f25070 */
[----:B------:R-:W-:Y:S02]  /*1760*/  SEL R15, R18, R13, P0 ;  /* 0x0000000d120f7207 */ /* 0x000fe40000000000 */
[----:B------:R-:W-:Y:S01]  /*1770*/  SEL R11, R19, R10, !P1 ;  /* 0x0000000a130b7207 */ /* 0x000fe20004800000 */
[----:B------:R-:W-:-:S05]  /*1780*/  @!P0 IMAD.MOV R12, RZ, RZ, -R12 ;  /* 0x000000ffff0c8224 */ /* 0x000fca00078e0a0c */
[----:B------:R-:W0:Y:S02]  /*1790*/  FLO.U32 R11, R11 ;  /* 0x0000000b000b7300 */ /* 0x000e2400000e0000 */
[C---:B0-----:R-:W-:Y:S02]  /*17a0*/  IADD3 R14, PT, PT, -R11.reuse, 0x1f, RZ ;  /* 0x0000001f0b0e7810 */ /* 0x041fe40007ffe1ff */
[----:B------:R-:W-:-:S03]  /*17b0*/  IADD3 R0, PT, PT, -R11, 0x3f, RZ ;  /* 0x0000003f0b007810 */ /* 0x000fc60007ffe1ff */
[----:B------:R-:W-:-:S05]  /*17c0*/  @P1 IMAD.MOV R0, RZ, RZ, R14 ;  /* 0x000000ffff001224 */ /* 0x000fca00078e020e */
[----:B------:R-:W-:-:S13]  /*17d0*/  ISETP.NE.AND P1, PT, R0, RZ, PT ;  /* 0x000000ff0000720c */ /* 0x000fda0003f25270 */
[----:B------:R-:W-:Y:S05]  /*17e0*/  @!P1 BRA `(.L_x_18) ;  /* 0x0000000000289947 */ /* 0x000fea0003800000 */
[--C-:B------:R-:W-:Y:S02]  /*17f0*/  SHF.R.U64 R13, R12, 0x1, R15.reuse ;  /* 0x000000010c0d7819 */ /* 0x100fe4000000120f */
[C---:B------:R-:W-:Y:S02]  /*1800*/  LOP3.LUT R11, R0.reuse, 0x3f, RZ, 0xc0, !PT ;  /* 0x0000003f000b7812 */ /* 0x040fe400078ec0ff */
[----:B------:R-:W-:Y:S02]  /*1810*/  SHF.R.U32.HI R15, RZ, 0x1, R15 ;  /* 0x00000001ff0f7819 */ /* 0x000fe4000001160f */
[----:B------:R-:W-:Y:S02]  /*1820*/  LOP3.LUT R12, R0, 0x3f, RZ, 0xc, !PT ;  /* 0x0000003f000c7812 */ /* 0x000fe400078e0cff */
[CC--:B------:R-:W-:Y:S02]  /*1830*/  SHF.L.U64.HI R17, R19.reuse, R11.reuse, R10 ;  /* 0x0000000b13117219 */ /* 0x0c0fe4000001020a */
[----:B------:R-:W-:-:S02]  /*1840*/  SHF.L.U32 R11, R19, R11, RZ ;  /* 0x0000000b130b7219 */ /* 0x000fc400000006ff */
[-CC-:B------:R-:W-:Y:S02]  /*1850*/  SHF.R.U64 R10, R13, R12.reuse, R15.reuse ;  /* 0x0000000c0d0a7219 */ /* 0x180fe4000000120f */
[----:B------:R-:W-:Y:S02]  /*1860*/  SHF.R.U32.HI R12, RZ, R12, R15 ;  /* 0x0000000cff0c7219 */ /* 0x000fe4000001160f */
[----:B------:R-:W-:Y:S02]  /*1870*/  LOP3.LUT R19, R11, R10, RZ, 0xfc, !PT ;  /* 0x0000000a0b137212 */ /* 0x000fe400078efcff */
[----:B------:R-:W-:-:S07]  /*1880*/  LOP3.LUT R10, R17, R12, RZ, 0xfc, !PT ;  /* 0x0000000c110a7212 */ /* 0x000fce00078efcff */
.L_x_18:
[----:B------:R-:W-:Y:S05]  /*1890*/  BSYNC.RECONVERGENT B1 ;  /* 0x0000000000017941 */ /* 0x000fea0003800200 */
.L_x_17:
[----:B------:R-:W-:Y:S01]  /*18a0*/  IMAD.WIDE.U32 R14, R19, 0x2168c235, RZ ;  /* 0x2168c235130e7825 */ /* 0x000fe200078e00ff */
[----:B------:R-:W-:-:S03]  /*18b0*/  SHF.R.U32.HI R9, RZ, 0x1e, R9 ;  /* 0x0000001eff097819 */ /* 0x000fc60000011609 */
[----:B------:R-:W-:Y:S01]  /*18c0*/  IMAD.MOV.U32 R12, RZ, RZ, R15 ;  /* 0x000000ffff0c7224 */ /* 0x000fe200078e000f */
[----:B------:R-:W-:Y:S01]  /*18d0*/  IADD3 RZ, P1, PT, R14, R14, RZ ;  /* 0x0000000e0eff7210 */ /* 0x000fe20007f3e0ff */
[----:B------:R-:W-:Y:S01]  /*18e0*/  IMAD.MOV.U32 R13, RZ, RZ, RZ ;  /* 0x000000ffff0d7224 */ /* 0x000fe200078e00ff */
[----:B------:R-:W-:Y:S01]  /*18f0*/  LEA.HI R8, R8, R9, RZ, 0x1 ;  /* 0x0000000908087211 */ /* 0x000fe200078f08ff */
[----:B------:R-:W-:-:S04]  /*1900*/  IMAD.HI.U32 R4, R10, -0x36f0255e, RZ ;  /* 0xc90fdaa20a047827 */ /* 0x000fc800078e00ff */
[----:B------:R-:W-:-:S04]  /*1910*/  IMAD.WIDE.U32 R12, R19, -0x36f0255e, R12 ;  /* 0xc90fdaa2130c7825 */ /* 0x000fc800078e000c */
[C---:B------:R-:W-:Y:S02]  /*1920*/  IMAD R11, R10.reuse, -0x36f0255e, RZ ;  /* 0xc90fdaa20a0b7824 */ /* 0x040fe400078e02ff */
[----:B------:R-:W-:-:S04]  /*1930*/  IMAD.WIDE.U32 R12, P2, R10, 0x2168c235, R12 ;  /* 0x2168c2350a0c7825 */ /* 0x000fc8000784000c */
[----:B------:R-:W-:Y:S01]  /*1940*/  IMAD.X R4, RZ, RZ, R4, P2 ;  /* 0x000000ffff047224 */ /* 0x000fe200010e0604 */
[----:B------:R-:W-:Y:S02]  /*1950*/  IADD3 R10, P2, PT, R11, R13, RZ ;  /* 0x0000000d0b0a7210 */ /* 0x000fe40007f5e0ff */
[----:B------:R-:W-:Y:S02]  /*1960*/  IADD3.X RZ, P1, PT, R12, R12, RZ, P1, !PT ;  /* 0x0000000c0cff7210 */ /* 0x000fe40000f3e4ff */
[C---:B------:R-:W-:Y:S01]  /*1970*/  ISETP.GT.U32.AND P3, PT, R10.reuse, RZ, PT ;  /* 0x000000ff0a00720c */ /* 0x040fe20003f64070 */
[----:B------:R-:W-:Y:S01]  /*1980*/  IMAD.X R4, RZ, RZ, R4, P2 ;  /* 0x000000ffff047224 */ /* 0x000fe200010e0604 */
[----:B------:R-:W-:-:S04]  /*1990*/  IADD3.X R11, P2, PT, R10, R10, RZ, P1, !PT ;  /* 0x0000000a0a0b7210 */ /* 0x000fc80000f5e4ff */
[C---:B------:R-:W-:Y:S01]  /*19a0*/  ISETP.GT.AND.EX P1, PT, R4.reuse, RZ, PT, P3 ;  /* 0x000000ff0400720c */ /* 0x040fe20003f24330 */
[----:B------:R-:W-:-:S03]  /*19b0*/  IMAD.X R13, R4, 0x1, R4, P2 ;  /* 0x00000001040d7824 */ /* 0x000fc600010e0604 */
[----:B------:R-:W-:Y:S02]  /*19c0*/  SEL R10, R11, R10, P1 ;  /* 0x0000000a0b0a7207 */ /* 0x000fe40000800000 */
[----:B------:R-:W-:Y:S02]  /*19d0*/  SEL R11, R13, R4, P1 ;  /* 0x000000040d0b7207 */ /* 0x000fe40000800000 */
[----:B------:R-:W-:Y:S02]  /*19e0*/  IADD3 R10, P2, PT, R10, 0x1, RZ ;  /* 0x000000010a0a7810 */ /* 0x000fe40007f5e0ff */
[----:B------:R-:W-:Y:S02]  /*19f0*/  SEL R13, RZ, 0xffffffff, !P1 ;  /* 0xffffffffff0d7807 */ /* 0x000fe40004800000 */
[----:B------:R-:W-:Y:S01]  /*1a00*/  LOP3.LUT P1, R4, R5, 0x80000000, RZ, 0xc0, !PT ;  /* 0x8000000005047812 */ /* 0x000fe2000782c0ff */
[----:B------:R-:W-:Y:S02]  /*1a10*/  IMAD.X R11, RZ, RZ, R11, P2 ;  /* 0x000000ffff0b7224 */ /* 0x000fe400010e060b */
[----:B------:R-:W-:Y:S01]  /*1a20*/  IMAD.IADD R5, R13, 0x1, -R0 ;  /* 0x000000010d057824 */ /* 0x000fe200078e0a00 */
[----:B------:R-:W-:-:S02]  /*1a30*/  @!P0 LOP3.LUT R4, R4, 0x80000000, RZ, 0x3c, !PT ;  /* 0x8000000004048812 */ /* 0x000fc400078e3cff */
[----:B------:R-:W-:Y:S01]  /*1a40*/  SHF.R.U64 R10, R10, 0xa, R11 ;  /* 0x0000000a0a0a7819 */ /* 0x000fe2000000120b */
[----:B------:R-:W-:-:S03]  /*1a50*/  IMAD.SHL.U32 R5, R5, 0x100000, RZ ;  /* 0x0010000005057824 */ /* 0x000fc600078e00ff */
[----:B------:R-:W-:-:S03]  /*1a60*/  IADD3 R10, P2, PT, R10, 0x1, RZ ;  /* 0x000000010a0a7810 */ /* 0x000fc60007f5e0ff */
[----:B------:R-:W-:Y:S01]  /*1a70*/  @P1 IMAD.MOV R8, RZ, RZ, -R8 ;  /* 0x000000ffff081224 */ /* 0x000fe200078e0a08 */
[----:B------:R-:W-:-:S04]  /*1a80*/  LEA.HI.X R11, R11, RZ, RZ, 0x16, P2 ;  /* 0x000000ff0b0b7211 */ /* 0x000fc800010fb4ff */
[--C-:B------:R-:W-:Y:S02]  /*1a90*/  SHF.R.U64 R0, R10, 0x1, R11.reuse ;  /* 0x000000010a007819 */ /* 0x100fe4000000120b */
[----:B------:R-:W-:Y:S02]  /*1aa0*/  SHF.R.U32.HI R10, RZ, 0x1, R11 ;  /* 0x00000001ff0a7819 */ /* 0x000fe4000001160b */
[----:B------:R-:W-:-:S04]  /*1ab0*/  IADD3 R20, P2, P3, RZ, RZ, R0 ;  /* 0x000000ffff147210 */ /* 0x000fc80007b5e000 */
[----:B------:R-:W-:-:S04]  /*1ac0*/  IADD3.X R5, PT, PT, R5, 0x3fe00000, R10, P2, P3 ;  /* 0x3fe0000005057810 */ /* 0x000fc800017e640a */
[----:B------:R-:W-:-:S07]  /*1ad0*/  LOP3.LUT R21, R5, R4, RZ, 0xfc, !PT ;  /* 0x0000000405157212 */ /* 0x000fce00078efcff */
.L_x_12:
[----:B------:R-:W-:Y:S02]  /*1ae0*/  IMAD.MOV.U32 R17, RZ, RZ, 0x0 ;  /* 0x00000000ff117424 */ /* 0x000fe400078e00ff */
[----:B------:R-:W-:Y:S02]  /*1af0*/  IMAD.MOV.U32 R0, RZ, RZ, R8 ;  /* 0x000000ffff007224 */ /* 0x000fe400078e0008 */
[----:B------:R-:W-:Y:S05]  /*1b00*/  RET.REL.NODEC R16 `(_Z9calculatePci) ;  /* 0xffffffe4103c7950 */ /* 0x000fea0003c3ffff */
.L_x_19:
[----:B------:R-:W-:-:S00]  /*1b10*/  BRA `(.L_x_19) ;  /* 0xfffffffc00fc7947 */ /* 0x000fc0000383ffff */
[----:B------:R-:W-:-:S00]  /*1b20*/  NOP ;  /* 0x0000000000007918 */ /* 0x000fc00000000000 */
        /* <DEDUP_REMOVED lines=13> */
.L_x_21:


//--------------------- .nv.global.init           --------------------------
	.section	.nv.global.init,"aw",@progbits
	.align	16
.nv.global.init:
	.type		__cudart_sin_cos_coeffs,@object
	.size		__cudart_sin_cos_coeffs,(__cudart_i2opi_d - __cudart_sin_cos_coeffs)
__cudart_sin_cos_coeffs:
        /*0000*/ 	.byte	0x46, 0xd2, 0xb0, 0x2c, 0xf1, 0xe5, 0x5a, 0xbe, 0x92, 0xe3, 0xac, 0x69, 0xe3, 0x1d, 0xc7, 0x3e
        /*0010*/ 	.byte	0xa1, 0x62, 0xdb, 0x19, 0xa0, 0x01, 0x2a, 0xbf, 0x18, 0x08, 0x11, 0x11, 0x11, 0x11, 0x81, 0x3f
        /*0020*/ 	.byte	0x54, 0x55, 0x55, 0x55, 0x55, 0x55, 0xc5, 0xbf, 0x00, 0x00, 0x00, 0x00, 0x00, 0x00, 0x00, 0x00
        /*0030*/ 	.byte	0x00, 0x00, 0x00, 0x00, 0x00, 0x00, 0x00, 0x00, 0x64, 0x81, 0xfd, 0x20, 0x83, 0xff, 0xa8, 0xbd
        /*0040*/ 	.byte	0x28, 0x85, 0xef, 0xc1, 0xa7, 0xee, 0x21, 0x3e, 0xd9, 0xe6, 0x06, 0x8e, 0x4f, 0x7e, 0x92, 0xbe
        /*0050*/ 	.byte	0xe9, 0xbc, 0xdd, 0x19, 0xa0, 0x01, 0xfa, 0x3e, 0x47, 0x5d, 0xc1, 0x16, 0x6c, 0xc1, 0x56, 0xbf
        /*0060*/ 	.byte	0x51, 0x55, 0x55, 0x55, 0x55, 0x55, 0xa5, 0x3f, 0x00, 0x00, 0x00, 0x00, 0x00, 0x00, 0xe0, 0xbf
        /*0070*/ 	.byte	0x00, 0x00, 0x00, 0x00, 0x00, 0x00, 0xf0, 0x3f, 0x00, 0x00, 0x00, 0x00, 0x00, 0x00, 0x00, 0x00
	.type		__cudart_i2opi_d,@object
	.size		__cudart_i2opi_d,(.L_0 - __cudart_i2opi_d)
__cudart_i2opi_d:
        /* <DEDUP_REMOVED lines=9> */
.L_0:


//--------------------- .nv.shared.reserved.0     --------------------------
	.section	.nv.shared.reserved.0,"aw",@nobits
	.weak		__nv_reservedSMEM_offset_0_alias
	.size		__nv_reservedSMEM_offset_0_alias, 0, 64
	.other		__nv_reservedSMEM_offset_0_alias,@"STO_CUDA_RESERVED_SHARED STV_DEFAULT"
__nv_reservedSMEM_offset_0_alias:
	.zero		0
	.zero		64


//--------------------- .nv.constant0._Z9calculatePci --------------------------
	.section	.nv.constant0._Z9calculatePci,"a",@progbits
	.sectionflags	@""
	.align	4
.nv.constant0._Z9calculatePci:
	.zero		908


//--------------------- SYMBOLS --------------------------

	.type		.nv.reservedSmem.offset0,@object
	.size		.nv.reservedSmem.offset0,0x4
